// auto-generated by cutlass_sweep.conv — config: {"arch": "sm_90", "cluster_m": 2, "cluster_n": 1, "conv_kind": "fprop", "dtype": "fp16", "ndim": 3, "tile_k": 64, "tile_m": 64, "tile_n": 128}
#include "cutlass/cutlass.h"
#include "cute/tensor.hpp"
#include "cutlass/kernel_hardware_info.hpp"
#include "cutlass/conv/convolution.h"
#include "cutlass/conv/dispatch_policy.hpp"
#include "cutlass/conv/collective/collective_builder.hpp"
#include "cutlass/conv/kernel/conv_universal.hpp"
#include "cutlass/conv/device/conv_universal_adapter.hpp"
#include "cutlass/epilogue/collective/collective_builder.hpp"

using namespace cute;
using Elem = cutlass::half_t;
using Acc  = float;
using LayoutAB = cutlass::layout::TensorNDHWC;
using LayoutC  = cutlass::layout::TensorNDHWC;
constexpr auto ConvOp = cutlass::conv::Operator::kFprop;
using TileShape    = Shape<_64, _128, Shape<_64>>;
using ClusterShape = Shape<_2, _1, _1>;

using CollectiveEpilogue = typename cutlass::epilogue::collective::CollectiveBuilder<
    cutlass::arch::Sm90, cutlass::arch::OpClassTensorOp,
    TileShape, ClusterShape,
    cutlass::epilogue::collective::EpilogueTileAuto,
    Acc, Acc,
    Elem, LayoutC, 128 / cutlass::sizeof_bits<Elem>::value,
    Elem, LayoutC, 128 / cutlass::sizeof_bits<Elem>::value,
    cutlass::epilogue::collective::EpilogueScheduleAuto
  >::CollectiveOp;

using CollectiveMainloop = typename cutlass::conv::collective::CollectiveBuilder<
    cutlass::arch::Sm90, cutlass::arch::OpClassTensorOp, ConvOp,
    Elem, LayoutAB, 128 / cutlass::sizeof_bits<Elem>::value,
    Elem, LayoutAB, 128 / cutlass::sizeof_bits<Elem>::value,
    Acc,
    TileShape, ClusterShape,
    cutlass::conv::collective::StageCountAutoCarveout<
        static_cast<int>(sizeof(typename CollectiveEpilogue::SharedStorage))>,
    cutlass::conv::collective::KernelScheduleAuto
  >::CollectiveOp;

using ProblemShape = cutlass::conv::ConvProblemShape<
    ConvOp, CollectiveMainloop::DispatchPolicy::NumSpatialDimensions>;
using ConvKernel = cutlass::conv::kernel::ConvUniversal<
    ProblemShape, CollectiveMainloop, CollectiveEpilogue>;
using Conv = cutlass::conv::device::ConvUniversalAdapter<ConvKernel>;

auto* _anchor = &cutlass::device_kernel<ConvKernel>;


// ===== COMPILED SASS (sm_90a) =====

	.target	sm_90a

	.elftype	@"ET_EXEC"


//--------------------- .note.nv.tkinfo           --------------------------
	.section	.note.nv.tkinfo,"",@"SHT_NOTE"
	.sectionflags	@"SHF_NOTE_NV_TKINFO"
	.tkinfo
        /*0018*/ 	.word	0x00000002
        /*0030*/ 	.string	""
        /*0030*/ 	.string	"ptxas"
        /*0030*/ 	.string	"Cuda compilation tools, release 13.0, V13.0.88"
        /*0030*/ 	.string	"Build cuda_13.0.r13.0/compiler.36424714_0"
        /*0030*/ 	.string	"-arch sm_90a -m 64 "



//--------------------- .note.nv.cuinfo           --------------------------
	.section	.note.nv.cuinfo,"",@"SHT_NOTE"
	.sectionflags	@"SHF_NOTE_NV_CUINFO"
        /*0018*/ 	.short	0x0002
        /*001a*/ 	.short	0x005a
        /*001c*/ 	.short	0x0082
	.zero		2


//--------------------- .nv.info                  --------------------------
	.section	.nv.info,"",@"SHT_CUDA_INFO"
	.align	4


	//----- nvinfo : EIATTR_REGCOUNT
	.align		4
        /*0000*/ 	.byte	0x04, 0x2f
        /*0002*/ 	.short	(.L_12 - .L_11)
	.align		4
.L_11:
        /*0004*/ 	.word	index@(_ZN7cutlass13device_kernelINS_4conv6kernel13ConvUniversalINS1_16ConvProblemShapeILNS1_8OperatorE0ELi3EEENS1_10collective14CollectiveConvINS1_46MainloopSm90TmaGmmaWarpSpecializedImplicitGemmILS5_0ELi9ELi3EN4cute5tupleIJNSA_1CILi2EEENSC_ILi1EEESE_EEENS1_36KernelImplicitTmaWarpSpecializedSm90ELi1EEENSB_IJNSC_ILi64EEENSC_ILi128EEENSB_IJSI_EEEEEENS_6half_tESM_NSA_8TiledMMAINSA_8MMA_AtomIJNSA_4SM904GMMA26MMA_64x128x16_F32F16F16_SSILNSQ_5MajorE0ELSS_0ELNSQ_7ScaleInE1ELST_1EEEEEENSA_6LayoutINSB_IJSE_SE_SE_EEENSB_IJNSC_ILi0EEESY_SY_EEEEENSB_IJNSA_10UnderscoreES11_S11_EEEEENS7_6detail26Sm90ImplicitGemmTileTraitsINSA_20SM90_TMA_LOAD_IM2COLENSA_14ComposedLayoutINSA_7SwizzleILi3ELi4ELi3EEENSA_18smem_ptr_flag_bitsILi16EEENSW_INSB_IJNSB_IJNSC_ILi8EEES1C_EEENSB_IJSI_SE_EEENSB_IJSE_NSC_ILi9EEEEEEEEENSB_IJNSB_IJSI_NSC_ILi512EEEEEENSB_IJSE_SY_EEENSB_IJSY_NSC_ILi4096EEEEEEEEEEEEEvEENS15_INSA_23SM90_TMA_LOAD_MULTICASTENS17_IS19_S1B_NSW_INSB_IJNSB_IJS1C_NSC_ILi16EEEEEES1E_S1G_EEENSB_IJS1J_S1K_NSB_IJSY_NSC_ILi8192EEEEEEEEEEEEEvEEEENS_8epilogue10collective6detail29Sm90TmaWarpSpecializedAdapterINS23_15DefaultEpilogueISM_NSB_IJNSB_IJllllEEESE_SY_EEES28_NS22_6thread17LinearCombinationISM_Li1EffLNS29_9ScaleType4KindE0ELNS_15FloatRoundStyleE2ESM_EENS_4gemm15EpilogueDefaultEEEEEvvEEEEvNT_6ParamsE)
        /*0008*/ 	.word	0x0000005a


	//----- nvinfo : EIATTR_FRAME_SIZE
	.align		4
.L_12:
        /*000c*/ 	.byte	0x04, 0x11
        /*000e*/ 	.short	(.L_14 - .L_13)
	.align		4
.L_13:
        /*0010*/ 	.word	index@(_ZN7cutlass13device_kernelINS_4conv6kernel13ConvUniversalINS1_16ConvProblemShapeILNS1_8OperatorE0ELi3EEENS1_10collective14CollectiveConvINS1_46MainloopSm90TmaGmmaWarpSpecializedImplicitGemmILS5_0ELi9ELi3EN4cute5tupleIJNSA_1CILi2EEENSC_ILi1EEESE_EEENS1_36KernelImplicitTmaWarpSpecializedSm90ELi1EEENSB_IJNSC_ILi64EEENSC_ILi128EEENSB_IJSI_EEEEEENS_6half_tESM_NSA_8TiledMMAINSA_8MMA_AtomIJNSA_4SM904GMMA26MMA_64x128x16_F32F16F16_SSILNSQ_5MajorE0ELSS_0ELNSQ_7ScaleInE1ELST_1EEEEEENSA_6LayoutINSB_IJSE_SE_SE_EEENSB_IJNSC_ILi0EEESY_SY_EEEEENSB_IJNSA_10UnderscoreES11_S11_EEEEENS7_6detail26Sm90ImplicitGemmTileTraitsINSA_20SM90_TMA_LOAD_IM2COLENSA_14ComposedLayoutINSA_7SwizzleILi3ELi4ELi3EEENSA_18smem_ptr_flag_bitsILi16EEENSW_INSB_IJNSB_IJNSC_ILi8EEES1C_EEENSB_IJSI_SE_EEENSB_IJSE_NSC_ILi9EEEEEEEEENSB_IJNSB_IJSI_NSC_ILi512EEEEEENSB_IJSE_SY_EEENSB_IJSY_NSC_ILi4096EEEEEEEEEEEEEvEENS15_INSA_23SM90_TMA_LOAD_MULTICASTENS17_IS19_S1B_NSW_INSB_IJNSB_IJS1C_NSC_ILi16EEEEEES1E_S1G_EEENSB_IJS1J_S1K_NSB_IJSY_NSC_ILi8192EEEEEEEEEEEEEvEEEENS_8epilogue10collective6detail29Sm90TmaWarpSpecializedAdapterINS23_15DefaultEpilogueISM_NSB_IJNSB_IJllllEEESE_SY_EEES28_NS22_6thread17LinearCombinationISM_Li1EffLNS29_9ScaleType4KindE0ELNS_15FloatRoundStyleE2ESM_EENS_4gemm15EpilogueDefaultEEEEEvvEEEEvNT_6ParamsE)
        /*0014*/ 	.word	0x00000000


	//----- nvinfo : EIATTR_MIN_STACK_SIZE
	.align		4
.L_14:
        /*0018*/ 	.byte	0x04, 0x12
        /*001a*/ 	.short	(.L_16 - .L_15)
	.align		4
.L_15:
        /*001c*/ 	.word	index@(_ZN7cutlass13device_kernelINS_4conv6kernel13ConvUniversalINS1_16ConvProblemShapeILNS1_8OperatorE0ELi3EEENS1_10collective14CollectiveConvINS1_46MainloopSm90TmaGmmaWarpSpecializedImplicitGemmILS5_0ELi9ELi3EN4cute5tupleIJNSA_1CILi2EEENSC_ILi1EEESE_EEENS1_36KernelImplicitTmaWarpSpecializedSm90ELi1EEENSB_IJNSC_ILi64EEENSC_ILi128EEENSB_IJSI_EEEEEENS_6half_tESM_NSA_8TiledMMAINSA_8MMA_AtomIJNSA_4SM904GMMA26MMA_64x128x16_F32F16F16_SSILNSQ_5MajorE0ELSS_0ELNSQ_7ScaleInE1ELST_1EEEEEENSA_6LayoutINSB_IJSE_SE_SE_EEENSB_IJNSC_ILi0EEESY_SY_EEEEENSB_IJNSA_10UnderscoreES11_S11_EEEEENS7_6detail26Sm90ImplicitGemmTileTraitsINSA_20SM90_TMA_LOAD_IM2COLENSA_14ComposedLayoutINSA_7SwizzleILi3ELi4ELi3EEENSA_18smem_ptr_flag_bitsILi16EEENSW_INSB_IJNSB_IJNSC_ILi8EEES1C_EEENSB_IJSI_SE_EEENSB_IJSE_NSC_ILi9EEEEEEEEENSB_IJNSB_IJSI_NSC_ILi512EEEEEENSB_IJSE_SY_EEENSB_IJSY_NSC_ILi4096EEEEEEEEEEEEEvEENS15_INSA_23SM90_TMA_LOAD_MULTICASTENS17_IS19_S1B_NSW_INSB_IJNSB_IJS1C_NSC_ILi16EEEEEES1E_S1G_EEENSB_IJS1J_S1K_NSB_IJSY_NSC_ILi8192EEEEEEEEEEEEEvEEEENS_8epilogue10collective6detail29Sm90TmaWarpSpecializedAdapterINS23_15DefaultEpilogueISM_NSB_IJNSB_IJllllEEESE_SY_EEES28_NS22_6thread17LinearCombinationISM_Li1EffLNS29_9ScaleType4KindE0ELNS_15FloatRoundStyleE2ESM_EENS_4gemm15EpilogueDefaultEEEEEvvEEEEvNT_6ParamsE)
        /*0020*/ 	.word	0x00000000
.L_16:


//--------------------- .nv.compat                --------------------------
	.section	.nv.compat,"",@"SHT_CUDA_COMPAT_INFO"
	.align	4
        /*0000*/ 	.byte	0x02, 0x09, 0x01, 0x00, 0x02, 0x02, 0x04, 0x00, 0x02, 0x05, 0x05, 0x00, 0x03, 0x07, 0x01, 0x01
        /*0010*/ 	.byte	0x02, 0x03, 0x01, 0x00, 0x02, 0x06, 0x01, 0x00, 0x04, 0x0b, 0x08, 0x00, 0x00, 0x00, 0x00, 0x00
        /*0020*/ 	.byte	0x00, 0x00, 0x00, 0x00


//--------------------- .nv.info._ZN7cutlass13device_kernelINS_4conv6kernel13ConvUniversalINS1_16ConvProblemShapeILNS1_8OperatorE0ELi3EEENS1_10collective14CollectiveConvINS1_46MainloopSm90TmaGmmaWarpSpecializedImplicitGemmILS5_0ELi9ELi3EN4cute5tupleIJNSA_1CILi2EEENSC_ILi1EEESE_EEENS1_36KernelImplicitTmaWarpSpecializedSm90ELi1EEENSB_IJNSC_ILi64EEENSC_ILi128EEENSB_IJSI_EEEEEENS_6half_tESM_NSA_8TiledMMAINSA_8MMA_AtomIJNSA_4SM904GMMA26MMA_64x128x16_F32F16F16_SSILNSQ_5MajorE0ELSS_0ELNSQ_7ScaleInE1ELST_1EEEEEENSA_6LayoutINSB_IJSE_SE_SE_EEENSB_IJNSC_ILi0EEESY_SY_EEEEENSB_IJNSA_10UnderscoreES11_S11_EEEEENS7_6detail26Sm90ImplicitGemmTileTraitsINSA_20SM90_TMA_LOAD_IM2COLENSA_14ComposedLayoutINSA_7SwizzleILi3ELi4ELi3EEENSA_18smem_ptr_flag_bitsILi16EEENSW_INSB_IJNSB_IJNSC_ILi8EEES1C_EEENSB_IJSI_SE_EEENSB_IJSE_NSC_ILi9EEEEEEEEENSB_IJNSB_IJSI_NSC_ILi512EEEEEENSB_IJSE_SY_EEENSB_IJSY_NSC_ILi4096EEEEEEEEEEEEEvEENS15_INSA_23SM90_TMA_LOAD_MULTICASTENS17_IS19_S1B_NSW_INSB_IJNSB_IJS1C_NSC_ILi16EEEEEES1E_S1G_EEENSB_IJS1J_S1K_NSB_IJSY_NSC_ILi8192EEEEEEEEEEEEEvEEEENS_8epilogue10collective6detail29Sm90TmaWarpSpecializedAdapterINS23_15DefaultEpilogueISM_NSB_IJNSB_IJllllEEESE_SY_EEES28_NS22_6thread17LinearCombinationISM_Li1EffLNS29_9ScaleType4KindE0ELNS_15FloatRoundStyleE2ESM_EENS_4gemm15EpilogueDefaultEEEEEvvEEEEvNT_6ParamsE --------------------------
	.section	.nv.info._ZN7cutlass13device_kernelINS_4conv6kernel13ConvUniversalINS1_16ConvProblemShapeILNS1_8OperatorE0ELi3EEENS1_10collective14CollectiveConvINS1_46MainloopSm90TmaGmmaWarpSpecializedImplicitGemmILS5_0ELi9ELi3EN4cute5tupleIJNSA_1CILi2EEENSC_ILi1EEESE_EEENS1_36KernelImplicitTmaWarpSpecializedSm90ELi1EEENSB_IJNSC_ILi64EEENSC_ILi128EEENSB_IJSI_EEEEEENS_6half_tESM_NSA_8TiledMMAINSA_8MMA_AtomIJNSA_4SM904GMMA26MMA_64x128x16_F32F16F16_SSILNSQ_5MajorE0ELSS_0ELNSQ_7ScaleInE1ELST_1EEEEEENSA_6LayoutINSB_IJSE_SE_SE_EEENSB_IJNSC_ILi0EEESY_SY_EEEEENSB_IJNSA_10UnderscoreES11_S11_EEEEENS7_6detail26Sm90ImplicitGemmTileTraitsINSA_20SM90_TMA_LOAD_IM2COLENSA_14ComposedLayoutINSA_7SwizzleILi3ELi4ELi3EEENSA_18smem_ptr_flag_bitsILi16EEENSW_INSB_IJNSB_IJNSC_ILi8EEES1C_EEENSB_IJSI_SE_EEENSB_IJSE_NSC_ILi9EEEEEEEEENSB_IJNSB_IJSI_NSC_ILi512EEEEEENSB_IJSE_SY_EEENSB_IJSY_NSC_ILi4096EEEEEEEEEEEEEvEENS15_INSA_23SM90_TMA_LOAD_MULTICASTENS17_IS19_S1B_NSW_INSB_IJNSB_IJS1C_NSC_ILi16EEEEEES1E_S1G_EEENSB_IJS1J_S1K_NSB_IJSY_NSC_ILi8192EEEEEEEEEEEEEvEEEENS_8epilogue10collective6detail29Sm90TmaWarpSpecializedAdapterINS23_15DefaultEpilogueISM_NSB_IJNSB_IJllllEEESE_SY_EEES28_NS22_6thread17LinearCombinationISM_Li1EffLNS29_9ScaleType4KindE0ELNS_15FloatRoundStyleE2ESM_EENS_4gemm15EpilogueDefaultEEEEEvvEEEEvNT_6ParamsE,"",@"SHT_CUDA_INFO"
	.sectionflags	@""
	.align	4


	//----- nvinfo : EIATTR_CUDA_API_VERSION
	.align		4
        /*0000*/ 	.byte	0x04, 0x37
        /*0002*/ 	.short	(.L_18 - .L_17)
.L_17:
        /*0004*/ 	.word	0x00000082


	//----- nvinfo : EIATTR_KPARAM_INFO
	.align		4
.L_18:
        /*0008*/ 	.byte	0x04, 0x17
        /*000a*/ 	.short	(.L_20 - .L_19)
.L_19:
        /*000c*/ 	.word	0x00000000
        /*0010*/ 	.short	0x0000
        /*0012*/ 	.short	0x0070
        /*0014*/ 	.byte	0x00, 0xf0, 0x01, 0x10


	//----- nvinfo : EIATTR_SPARSE_MMA_MASK
	.align		4
.L_20:
        /*0018*/ 	.byte	0x03, 0x50
        /*001a*/ 	.short	0x0000


	//----- nvinfo : EIATTR_MAXREG_COUNT
	.align		4
        /*001c*/ 	.byte	0x03, 0x1b
        /*001e*/ 	.short	0x00ff


	//----- nvinfo : EIATTR_NUM_BARRIERS
	.align		4
        /*0020*/ 	.byte	0x02, 0x4c
        /*0022*/ 	.byte	0x01
	.zero		1


	//----- nvinfo : EIATTR_MERCURY_ISA_VERSION
	.align		4
        /*0024*/ 	.byte	0x03, 0x5f
        /*0026*/ 	.short	0x0101


	//----- nvinfo : EIATTR_COOP_GROUP_MASK_REGIDS
	.align		4
        /*0028*/ 	.byte	0x04, 0x29
        /*002a*/ 	.short	(.L_22 - .L_21)


	//   ....[0]....
.L_21:
        /*002c*/ 	.word	0xffffffff


	//   ....[1]....
        /*0030*/ 	.word	0xffffffff


	//   ....[2]....
        /*0034*/ 	.word	0xffffffff


	//   ....[3]....
        /*0038*/ 	.word	0xffffffff


	//----- nvinfo : EIATTR_COOP_GROUP_INSTR_OFFSETS
	.align		4
.L_22:
        /*003c*/ 	.byte	0x04, 0x28
        /*003e*/ 	.short	(.L_24 - .L_23)


	//   ....[0]....
.L_23:
        /*0040*/ 	.word	0x00000070


	//   ....[1]....
        /*0044*/ 	.word	0x00000080


	//   ....[2]....
        /*0048*/ 	.word	0x00000140


	//   ....[3]....
        /*004c*/ 	.word	0x00000770


	//----- nvinfo : EIATTR_MBARRIER_INSTR_OFFSETS
	.align		4
.L_24:
        /*0050*/ 	.byte	0x04, 0x39
        /*0052*/ 	.short	(.L_26 - .L_25)


	//   ....[0]....
.L_25:
        /*0054*/ 	.word	0x00000310
        /*0058*/ 	.word	0x000000ff
        /*005c*/ 	.word	0x00036000
        /*0060*/ 	.short	0x0100
        /*0062*/ 	.byte	0x08
	.zero		1


	//   ....[1]....
        /*0064*/ 	.word	0x00000320
        /*0068*/ 	.word	0x000000ff
        /*006c*/ 	.word	0x00036048
        /*0070*/ 	.short	0x0100
        /*0072*/ 	.byte	0x08
	.zero		1


	//   ....[2]....
        /*0074*/ 	.word	0x00000330
        /*0078*/ 	.word	0x000000ff
        /*007c*/ 	.word	0x00036008
        /*0080*/ 	.short	0x0100
        /*0082*/ 	.byte	0x08
	.zero		1


	//   ....[3]....
        /*0084*/ 	.word	0x00000340
        /*0088*/ 	.word	0x000000ff
        /*008c*/ 	.word	0x00036050
        /*0090*/ 	.short	0x0100
        /*0092*/ 	.byte	0x08
	.zero		1


	//   ....[4]....
        /*0094*/ 	.word	0x00000350
        /*0098*/ 	.word	0x000000ff
        /*009c*/ 	.word	0x00036010
        /*00a0*/ 	.short	0x0100
        /*00a2*/ 	.byte	0x08
	.zero		1


	//   ....[5]....
        /*00a4*/ 	.word	0x00000360
        /*00a8*/ 	.word	0x000000ff
        /*00ac*/ 	.word	0x00036058
        /*00b0*/ 	.short	0x0100
        /*00b2*/ 	.byte	0x08
	.zero		1


	//   ....[6]....
        /*00b4*/ 	.word	0x00000370
        /*00b8*/ 	.word	0x000000ff
        /*00bc*/ 	.word	0x00036018
        /*00c0*/ 	.short	0x0100
        /*00c2*/ 	.byte	0x08
	.zero		1


	//   ....[7]....
        /*00c4*/ 	.word	0x00000380
        /*00c8*/ 	.word	0x000000ff
        /*00cc*/ 	.word	0x00036060
        /*00d0*/ 	.short	0x0100
        /*00d2*/ 	.byte	0x08
	.zero		1


	//   ....[8]....
        /*00d4*/ 	.word	0x00000390
        /*00d8*/ 	.word	0x000000ff
        /*00dc*/ 	.word	0x00036020
        /*00e0*/ 	.short	0x0100
        /*00e2*/ 	.byte	0x08
	.zero		1


	//   ....[9]....
        /*00e4*/ 	.word	0x000003a0
        /*00e8*/ 	.word	0x000000ff
        /*00ec*/ 	.word	0x00036068
        /*00f0*/ 	.short	0x0100
        /*00f2*/ 	.byte	0x08
	.zero		1


	//   ....[10]....
        /*00f4*/ 	.word	0x000003b0
        /*00f8*/ 	.word	0x000000ff
        /*00fc*/ 	.word	0x00036028
        /*0100*/ 	.short	0x0100
        /*0102*/ 	.byte	0x08
	.zero		1


	//   ....[11]....
        /*0104*/ 	.word	0x000003c0
        /*0108*/ 	.word	0x000000ff
        /*010c*/ 	.word	0x00036070
        /*0110*/ 	.short	0x0100
        /*0112*/ 	.byte	0x08
	.zero		1


	//   ....[12]....
        /*0114*/ 	.word	0x000003d0
        /*0118*/ 	.word	0x000000ff
        /*011c*/ 	.word	0x00036030
        /*0120*/ 	.short	0x0100
        /*0122*/ 	.byte	0x08
	.zero		1


	//   ....[13]....
        /*0124*/ 	.word	0x000003e0
        /*0128*/ 	.word	0x000000ff
        /*012c*/ 	.word	0x00036078
        /*0130*/ 	.short	0x0100
        /*0132*/ 	.byte	0x08
	.zero		1


	//   ....[14]....
        /*0134*/ 	.word	0x000003f0
        /*0138*/ 	.word	0x000000ff
        /*013c*/ 	.word	0x00036038
        /*0140*/ 	.short	0x0100
        /*0142*/ 	.byte	0x08
	.zero		1


	//   ....[15]....
        /*0144*/ 	.word	0x00000400
        /*0148*/ 	.word	0x000000ff
        /*014c*/ 	.word	0x00036080
        /*0150*/ 	.short	0x0100
        /*0152*/ 	.byte	0x08
	.zero		1


	//   ....[16]....
        /*0154*/ 	.word	0x00000410
        /*0158*/ 	.word	0x000000ff
        /*015c*/ 	.word	0x00036040
        /*0160*/ 	.short	0x0100
        /*0162*/ 	.byte	0x08
	.zero		1


	//   ....[17]....
        /*0164*/ 	.word	0x00000420
        /*0168*/ 	.word	0x000000ff
        /*016c*/ 	.word	0x00036088
        /*0170*/ 	.short	0x0100
        /*0172*/ 	.byte	0x08
	.zero		1


	//   ....[18]....
        /*0174*/ 	.word	0x00000de0
        /*0178*/ 	.word	0x00000008
        /*017c*/ 	.word	0x00036000
        /*0180*/ 	.short	0x010a
        /*0182*/ 	.byte	0x3f
	.zero		1


	//   ....[19]....
        /*0184*/ 	.word	0x00001180
        /*0188*/ 	.word	0x0000000b
        /*018c*/ 	.word	0x00036000
        /*0190*/ 	.short	0x010a
        /*0192*/ 	.byte	0x3f
	.zero		1


	//   ....[20]....
        /*0194*/ 	.word	0x000013a0
        /*0198*/ 	.word	0x0000000a
        /*019c*/ 	.word	0x00000000
        /*01a0*/ 	.short	0x0101
        /*01a2*/ 	.byte	0x3f
	.zero		1


	//   ....[21]....
        /*01a4*/ 	.word	0x000015e0
        /*01a8*/ 	.word	0x00000004
        /*01ac*/ 	.word	0x00000000
        /*01b0*/ 	.short	0x0101
        /*01b2*/ 	.byte	0x3f
	.zero		1


	//   ....[22]....
        /*01b4*/ 	.word	0x00006140
        /*01b8*/ 	.word	0x0000000f
        /*01bc*/ 	.word	0x00036048
        /*01c0*/ 	.short	0x010a
        /*01c2*/ 	.byte	0x3f
	.zero		1


	//   ....[23]....
        /*01c4*/ 	.word	0x00006950
        /*01c8*/ 	.word	0x00000002
        /*01cc*/ 	.word	0x00000000
        /*01d0*/ 	.short	0x010a
        /*01d2*/ 	.byte	0x3f
	.zero		1


	//   ....[24]....
        /*01d4*/ 	.word	0x00006a00
        /*01d8*/ 	.word	0x00000000
        /*01dc*/ 	.word	0x00000000
        /*01e0*/ 	.short	0x010a
        /*01e2*/ 	.byte	0x3f
	.zero		1


	//   ....[25]....
        /*01e4*/ 	.word	0x00006ab0
        /*01e8*/ 	.word	0x00000000
        /*01ec*/ 	.word	0x00000000
        /*01f0*/ 	.short	0x010a
        /*01f2*/ 	.byte	0x3f
	.zero		1


	//   ....[26]....
        /*01f4*/ 	.word	0x00006b60
        /*01f8*/ 	.word	0x00000000
        /*01fc*/ 	.word	0x00000000
        /*0200*/ 	.short	0x010a
        /*0202*/ 	.byte	0x3f
	.zero		1


	//   ....[27]....
        /*0204*/ 	.word	0x00006c10
        /*0208*/ 	.word	0x00000000
        /*020c*/ 	.word	0x00000000
        /*0210*/ 	.short	0x010a
        /*0212*/ 	.byte	0x3f
	.zero		1


	//   ....[28]....
        /*0214*/ 	.word	0x00006cc0
        /*0218*/ 	.word	0x00000000
        /*021c*/ 	.word	0x00000000
        /*0220*/ 	.short	0x010a
        /*0222*/ 	.byte	0x3f
	.zero		1


	//   ....[29]....
        /*0224*/ 	.word	0x00006d70
        /*0228*/ 	.word	0x00000000
        /*022c*/ 	.word	0x00000000
        /*0230*/ 	.short	0x010a
        /*0232*/ 	.byte	0x3f
	.zero		1


	//   ....[30]....
        /*0234*/ 	.word	0x00006e20
        /*0238*/ 	.word	0x00000000
        /*023c*/ 	.word	0x00000000
        /*0240*/ 	.short	0x010a
        /*0242*/ 	.byte	0x3f
	.zero		1


	//   ....[31]....
        /*0244*/ 	.word	0x00006ed0
        /*0248*/ 	.word	0x00000006
        /*024c*/ 	.word	0x00000000
        /*0250*/ 	.short	0x010a
        /*0252*/ 	.byte	0x3f
	.zero		1


	//----- nvinfo : EIATTR_NUM_MBARRIERS
	.align		4
.L_26:
        /*0254*/ 	.byte	0x03, 0x38
        /*0256*/ 	.short	0x0012


	//----- nvinfo : EIATTR_EXIT_INSTR_OFFSETS
	.align		4
        /*0258*/ 	.byte	0x04, 0x1c
        /*025a*/ 	.short	(.L_28 - .L_27)


	//   ....[0]....
.L_27:
        /*025c*/ 	.word	0x00000b10


	//   ....[1]....
        /*0260*/ 	.word	0x00001740


	//   ....[2]....
        /*0264*/ 	.word	0x00004880


	//   ....[3]....
        /*0268*/ 	.word	0x000048b0


	//   ....[4]....
        /*026c*/ 	.word	0x00005f20


	//   ....[5]....
        /*0270*/ 	.word	0x00005f50


	//   ....[6]....
        /*0274*/ 	.word	0x00005f70


	//   ....[7]....
        /*0278*/ 	.word	0x00006840


	//   ....[8]....
        /*027c*/ 	.word	0x00006f00


	//----- nvinfo : EIATTR_MAX_THREADS
	.align		4
.L_28:
        /*0280*/ 	.byte	0x04, 0x05
        /*0282*/ 	.short	(.L_30 - .L_29)
.L_29:
        /*0284*/ 	.word	0x00000100
        /*0288*/ 	.word	0x00000001
        /*028c*/ 	.word	0x00000001


	//----- nvinfo : EIATTR_CRS_STACK_SIZE
	.align		4
.L_30:
        /*0290*/ 	.byte	0x04, 0x1e
        /*0292*/ 	.short	(.L_32 - .L_31)
.L_31:
        /*0294*/ 	.word	0x00000000


	//----- nvinfo : EIATTR_CBANK_PARAM_SIZE
	.align		4
.L_32:
        /*0298*/ 	.byte	0x03, 0x19
        /*029a*/ 	.short	0x0470


	//----- nvinfo : EIATTR_PARAM_CBANK
	.align		4
        /*029c*/ 	.byte	0x04, 0x0a
        /*029e*/ 	.short	(.L_34 - .L_33)
	.align		4
.L_33:
        /*02a0*/ 	.word	index@(.nv.constant0._ZN7cutlass13device_kernelINS_4conv6kernel13ConvUniversalINS1_16ConvProblemShapeILNS1_8OperatorE0ELi3EEENS1_10collective14CollectiveConvINS1_46MainloopSm90TmaGmmaWarpSpecializedImplicitGemmILS5_0ELi9ELi3EN4cute5tupleIJNSA_1CILi2EEENSC_ILi1EEESE_EEENS1_36KernelImplicitTmaWarpSpecializedSm90ELi1EEENSB_IJNSC_ILi64EEENSC_ILi128EEENSB_IJSI_EEEEEENS_6half_tESM_NSA_8TiledMMAINSA_8MMA_AtomIJNSA_4SM904GMMA26MMA_64x128x16_F32F16F16_SSILNSQ_5MajorE0ELSS_0ELNSQ_7ScaleInE1ELST_1EEEEEENSA_6LayoutINSB_IJSE_SE_SE_EEENSB_IJNSC_ILi0EEESY_SY_EEEEENSB_IJNSA_10UnderscoreES11_S11_EEEEENS7_6detail26Sm90ImplicitGemmTileTraitsINSA_20SM90_TMA_LOAD_IM2COLENSA_14ComposedLayoutINSA_7SwizzleILi3ELi4ELi3EEENSA_18smem_ptr_flag_bitsILi16EEENSW_INSB_IJNSB_IJNSC_ILi8EEES1C_EEENSB_IJSI_SE_EEENSB_IJSE_NSC_ILi9EEEEEEEEENSB_IJNSB_IJSI_NSC_ILi512EEEEEENSB_IJSE_SY_EEENSB_IJSY_NSC_ILi4096EEEEEEEEEEEEEvEENS15_INSA_23SM90_TMA_LOAD_MULTICASTENS17_IS19_S1B_NSW_INSB_IJNSB_IJS1C_NSC_ILi16EEEEEES1E_S1G_EEENSB_IJS1J_S1K_NSB_IJSY_NSC_ILi8192EEEEEEEEEEEEEvEEEENS_8epilogue10collective6detail29Sm90TmaWarpSpecializedAdapterINS23_15DefaultEpilogueISM_NSB_IJNSB_IJllllEEESE_SY_EEES28_NS22_6thread17LinearCombinationISM_Li1EffLNS29_9ScaleType4KindE0ELNS_15FloatRoundStyleE2ESM_EENS_4gemm15EpilogueDefaultEEEEEvvEEEEvNT_6ParamsE)
        /*02a4*/ 	.short	0x0210
        /*02a6*/ 	.short	0x0470


	//----- nvinfo : EIATTR_SW_WAR
	.align		4
.L_34:
        /*02a8*/ 	.byte	0x04, 0x36
        /*02aa*/ 	.short	(.L_36 - .L_35)
.L_35:
        /*02ac*/ 	.word	0x00000008
.L_36:


//--------------------- .nv.callgraph             --------------------------
	.section	.nv.callgraph,"",@"SHT_CUDA_CALLGRAPH"
	.align	4
	.sectionentsize	8
	.align		4
        /*0000*/ 	.word	0x00000000
	.align		4
        /*0004*/ 	.word	0xffffffff
	.align		4
        /*0008*/ 	.word	0x00000000
	.align		4
        /*000c*/ 	.word	0xfffffffe
	.align		4
        /*0010*/ 	.word	0x00000000
	.align		4
        /*0014*/ 	.word	0xfffffffd
	.align		4
        /*0018*/ 	.word	0x00000000
	.align		4
        /*001c*/ 	.word	0xfffffffc


//--------------------- .nv.constant4             --------------------------
	.section	.nv.constant4,"a",@progbits
	.align	8
	.align		8
.nv.constant4:
        /*0000*/ 	.dword	_ZN39_INTERNAL_b1c67ef7_4_k_cu_3a5713b6_29434cuda3std3__45__cpo5beginE
	.align		8
        /*0008*/ 	.dword	_ZN39_INTERNAL_b1c67ef7_4_k_cu_3a5713b6_29434cuda3std3__45__cpo3endE
	.align		8
        /*0010*/ 	.dword	_ZN39_INTERNAL_b1c67ef7_4_k_cu_3a5713b6_29434cuda3std3__45__cpo6cbeginE
	.align		8
        /*0018*/ 	.dword	_ZN39_INTERNAL_b1c67ef7_4_k_cu_3a5713b6_29434cuda3std3__45__cpo4cendE
	.align		8
        /*0020*/ 	.dword	_ZN39_INTERNAL_b1c67ef7_4_k_cu_3a5713b6_29434cuda3std3__441_GLOBAL__N__b1c67ef7_4_k_cu_3a5713b6_29436ignoreE
	.align		8
        /*0028*/ 	.dword	_ZN39_INTERNAL_b1c67ef7_4_k_cu_3a5713b6_29434cuda3std3__419piecewise_constructE
	.align		8
        /*0030*/ 	.dword	_ZN39_INTERNAL_b1c67ef7_4_k_cu_3a5713b6_29434cuda3std3__48in_placeE
	.align		8
        /*0038*/ 	.dword	_ZN39_INTERNAL_b1c67ef7_4_k_cu_3a5713b6_29434cuda3std6ranges3__45__cpo4swapE
	.align		8
        /*0040*/ 	.dword	_ZN39_INTERNAL_b1c67ef7_4_k_cu_3a5713b6_29434cuda3std6ranges3__45__cpo9iter_moveE
	.align		8
        /*0048*/ 	.dword	_ZN39_INTERNAL_b1c67ef7_4_k_cu_3a5713b6_29434cute7productE
	.align		8
        /*0050*/ 	.dword	_ZN39_INTERNAL_b1c67ef7_4_k_cu_3a5713b6_29434cute1_E


//--------------------- .text._ZN7cutlass13device_kernelINS_4conv6kernel13ConvUniversalINS1_16ConvProblemShapeILNS1_8OperatorE0ELi3EEENS1_10collective14CollectiveConvINS1_46MainloopSm90TmaGmmaWarpSpecializedImplicitGemmILS5_0ELi9ELi3EN4cute5tupleIJNSA_1CILi2EEENSC_ILi1EEESE_EEENS1_36KernelImplicitTmaWarpSpecializedSm90ELi1EEENSB_IJNSC_ILi64EEENSC_ILi128EEENSB_IJSI_EEEEEENS_6half_tESM_NSA_8TiledMMAINSA_8MMA_AtomIJNSA_4SM904GMMA26MMA_64x128x16_F32F16F16_SSILNSQ_5MajorE0ELSS_0ELNSQ_7ScaleInE1ELST_1EEEEEENSA_6LayoutINSB_IJSE_SE_SE_EEENSB_IJNSC_ILi0EEESY_SY_EEEEENSB_IJNSA_10UnderscoreES11_S11_EEEEENS7_6detail26Sm90ImplicitGemmTileTraitsINSA_20SM90_TMA_LOAD_IM2COLENSA_14ComposedLayoutINSA_7SwizzleILi3ELi4ELi3EEENSA_18smem_ptr_flag_bitsILi16EEENSW_INSB_IJNSB_IJNSC_ILi8EEES1C_EEENSB_IJSI_SE_EEENSB_IJSE_NSC_ILi9EEEEEEEEENSB_IJNSB_IJSI_NSC_ILi512EEEEEENSB_IJSE_SY_EEENSB_IJSY_NSC_ILi4096EEEEEEEEEEEEEvEENS15_INSA_23SM90_TMA_LOAD_MULTICASTENS17_IS19_S1B_NSW_INSB_IJNSB_IJS1C_NSC_ILi16EEEEEES1E_S1G_EEENSB_IJS1J_S1K_NSB_IJSY_NSC_ILi8192EEEEEEEEEEEEEvEEEENS_8epilogue10collective6detail29Sm90TmaWarpSpecializedAdapterINS23_15DefaultEpilogueISM_NSB_IJNSB_IJllllEEESE_SY_EEES28_NS22_6thread17LinearCombinationISM_Li1EffLNS29_9ScaleType4KindE0ELNS_15FloatRoundStyleE2ESM_EENS_4gemm15EpilogueDefaultEEEEEvvEEEEvNT_6ParamsE --------------------------
	.section	.text._ZN7cutlass13device_kernelINS_4conv6kernel13ConvUniversalINS1_16ConvProblemShapeILNS1_8OperatorE0ELi3EEENS1_10collective14CollectiveConvINS1_46MainloopSm90TmaGmmaWarpSpecializedImplicitGemmILS5_0ELi9ELi3EN4cute5tupleIJNSA_1CILi2EEENSC_ILi1EEESE_EEENS1_36KernelImplicitTmaWarpSpecializedSm90ELi1EEENSB_IJNSC_ILi64EEENSC_ILi128EEENSB_IJSI_EEEEEENS_6half_tESM_NSA_8TiledMMAINSA_8MMA_AtomIJNSA_4SM904GMMA26MMA_64x128x16_F32F16F16_SSILNSQ_5MajorE0ELSS_0ELNSQ_7ScaleInE1ELST_1EEEEEENSA_6LayoutINSB_IJSE_SE_SE_EEENSB_IJNSC_ILi0EEESY_SY_EEEEENSB_IJNSA_10UnderscoreES11_S11_EEEEENS7_6detail26Sm90ImplicitGemmTileTraitsINSA_20SM90_TMA_LOAD_IM2COLENSA_14ComposedLayoutINSA_7SwizzleILi3ELi4ELi3EEENSA_18smem_ptr_flag_bitsILi16EEENSW_INSB_IJNSB_IJNSC_ILi8EEES1C_EEENSB_IJSI_SE_EEENSB_IJSE_NSC_ILi9EEEEEEEEENSB_IJNSB_IJSI_NSC_ILi512EEEEEENSB_IJSE_SY_EEENSB_IJSY_NSC_ILi4096EEEEEEEEEEEEEvEENS15_INSA_23SM90_TMA_LOAD_MULTICASTENS17_IS19_S1B_NSW_INSB_IJNSB_IJS1C_NSC_ILi16EEEEEES1E_S1G_EEENSB_IJS1J_S1K_NSB_IJSY_NSC_ILi8192EEEEEEEEEEEEEvEEEENS_8epilogue10collective6detail29Sm90TmaWarpSpecializedAdapterINS23_15DefaultEpilogueISM_NSB_IJNSB_IJllllEEESE_SY_EEES28_NS22_6thread17LinearCombinationISM_Li1EffLNS29_9ScaleType4KindE0ELNS_15FloatRoundStyleE2ESM_EENS_4gemm15EpilogueDefaultEEEEEvvEEEEvNT_6ParamsE,"ax",@progbits
	.align	128
.text._ZN7cutlass13device_kernelINS_4conv6kernel13ConvUniversalINS1_16ConvProblemShapeILNS1_8OperatorE0ELi3EEENS1_10collective14CollectiveConvINS1_46MainloopSm90TmaGmmaWarpSpecializedImplicitGemmILS5_0ELi9ELi3EN4cute5tupleIJNSA_1CILi2EEENSC_ILi1EEESE_EEENS1_36KernelImplicitTmaWarpSpecializedSm90ELi1EEENSB_IJNSC_ILi64EEENSC_ILi128EEENSB_IJSI_EEEEEENS_6half_tESM_NSA_8TiledMMAINSA_8MMA_AtomIJNSA_4SM904GMMA26MMA_64x128x16_F32F16F16_SSILNSQ_5MajorE0ELSS_0ELNSQ_7ScaleInE1ELST_1EEEEEENSA_6LayoutINSB_IJSE_SE_SE_EEENSB_IJNSC_ILi0EEESY_SY_EEEEENSB_IJNSA_10UnderscoreES11_S11_EEEEENS7_6detail26Sm90ImplicitGemmTileTraitsINSA_20SM90_TMA_LOAD_IM2COLENSA_14ComposedLayoutINSA_7SwizzleILi3ELi4ELi3EEENSA_18smem_ptr_flag_bitsILi16EEENSW_INSB_IJNSB_IJNSC_ILi8EEES1C_EEENSB_IJSI_SE_EEENSB_IJSE_NSC_ILi9EEEEEEEEENSB_IJNSB_IJSI_NSC_ILi512EEEEEENSB_IJSE_SY_EEENSB_IJSY_NSC_ILi4096EEEEEEEEEEEEEvEENS15_INSA_23SM90_TMA_LOAD_MULTICASTENS17_IS19_S1B_NSW_INSB_IJNSB_IJS1C_NSC_ILi16EEEEEES1E_S1G_EEENSB_IJS1J_S1K_NSB_IJSY_NSC_ILi8192EEEEEEEEEEEEEvEEEENS_8epilogue10collective6detail29Sm90TmaWarpSpecializedAdapterINS23_15DefaultEpilogueISM_NSB_IJNSB_IJllllEEESE_SY_EEES28_NS22_6thread17LinearCombinationISM_Li1EffLNS29_9ScaleType4KindE0ELNS_15FloatRoundStyleE2ESM_EENS_4gemm15EpilogueDefaultEEEEEvvEEEEvNT_6ParamsE:
        .type           _ZN7cutlass13device_kernelINS_4conv6kernel13ConvUniversalINS1_16ConvProblemShapeILNS1_8OperatorE0ELi3EEENS1_10collective14CollectiveConvINS1_46MainloopSm90TmaGmmaWarpSpecializedImplicitGemmILS5_0ELi9ELi3EN4cute5tupleIJNSA_1CILi2EEENSC_ILi1EEESE_EEENS1_36KernelImplicitTmaWarpSpecializedSm90ELi1EEENSB_IJNSC_ILi64EEENSC_ILi128EEENSB_IJSI_EEEEEENS_6half_tESM_NSA_8TiledMMAINSA_8MMA_AtomIJNSA_4SM904GMMA26MMA_64x128x16_F32F16F16_SSILNSQ_5MajorE0ELSS_0ELNSQ_7ScaleInE1ELST_1EEEEEENSA_6LayoutINSB_IJSE_SE_SE_EEENSB_IJNSC_ILi0EEESY_SY_EEEEENSB_IJNSA_10UnderscoreES11_S11_EEEEENS7_6detail26Sm90ImplicitGemmTileTraitsINSA_20SM90_TMA_LOAD_IM2COLENSA_14ComposedLayoutINSA_7SwizzleILi3ELi4ELi3EEENSA_18smem_ptr_flag_bitsILi16EEENSW_INSB_IJNSB_IJNSC_ILi8EEES1C_EEENSB_IJSI_SE_EEENSB_IJSE_NSC_ILi9EEEEEEEEENSB_IJNSB_IJSI_NSC_ILi512EEEEEENSB_IJSE_SY_EEENSB_IJSY_NSC_ILi4096EEEEEEEEEEEEEvEENS15_INSA_23SM90_TMA_LOAD_MULTICASTENS17_IS19_S1B_NSW_INSB_IJNSB_IJS1C_NSC_ILi16EEEEEES1E_S1G_EEENSB_IJS1J_S1K_NSB_IJSY_NSC_ILi8192EEEEEEEEEEEEEvEEEENS_8epilogue10collective6detail29Sm90TmaWarpSpecializedAdapterINS23_15DefaultEpilogueISM_NSB_IJNSB_IJllllEEESE_SY_EEES28_NS22_6thread17LinearCombinationISM_Li1EffLNS29_9ScaleType4KindE0ELNS_15FloatRoundStyleE2ESM_EENS_4gemm15EpilogueDefaultEEEEEvvEEEEvNT_6ParamsE,@function
        .size           _ZN7cutlass13device_kernelINS_4conv6kernel13ConvUniversalINS1_16ConvProblemShapeILNS1_8OperatorE0ELi3EEENS1_10collective14CollectiveConvINS1_46MainloopSm90TmaGmmaWarpSpecializedImplicitGemmILS5_0ELi9ELi3EN4cute5tupleIJNSA_1CILi2EEENSC_ILi1EEESE_EEENS1_36KernelImplicitTmaWarpSpecializedSm90ELi1EEENSB_IJNSC_ILi64EEENSC_ILi128EEENSB_IJSI_EEEEEENS_6half_tESM_NSA_8TiledMMAINSA_8MMA_AtomIJNSA_4SM904GMMA26MMA_64x128x16_F32F16F16_SSILNSQ_5MajorE0ELSS_0ELNSQ_7ScaleInE1ELST_1EEEEEENSA_6LayoutINSB_IJSE_SE_SE_EEENSB_IJNSC_ILi0EEESY_SY_EEEEENSB_IJNSA_10UnderscoreES11_S11_EEEEENS7_6detail26Sm90ImplicitGemmTileTraitsINSA_20SM90_TMA_LOAD_IM2COLENSA_14ComposedLayoutINSA_7SwizzleILi3ELi4ELi3EEENSA_18smem_ptr_flag_bitsILi16EEENSW_INSB_IJNSB_IJNSC_ILi8EEES1C_EEENSB_IJSI_SE_EEENSB_IJSE_NSC_ILi9EEEEEEEEENSB_IJNSB_IJSI_NSC_ILi512EEEEEENSB_IJSE_SY_EEENSB_IJSY_NSC_ILi4096EEEEEEEEEEEEEvEENS15_INSA_23SM90_TMA_LOAD_MULTICASTENS17_IS19_S1B_NSW_INSB_IJNSB_IJS1C_NSC_ILi16EEEEEES1E_S1G_EEENSB_IJS1J_S1K_NSB_IJSY_NSC_ILi8192EEEEEEEEEEEEEvEEEENS_8epilogue10collective6detail29Sm90TmaWarpSpecializedAdapterINS23_15DefaultEpilogueISM_NSB_IJNSB_IJllllEEESE_SY_EEES28_NS22_6thread17LinearCombinationISM_Li1EffLNS29_9ScaleType4KindE0ELNS_15FloatRoundStyleE2ESM_EENS_4gemm15EpilogueDefaultEEEEEvvEEEEvNT_6ParamsE,(.L_x_169 - _ZN7cutlass13device_kernelINS_4conv6kernel13ConvUniversalINS1_16ConvProblemShapeILNS1_8OperatorE0ELi3EEENS1_10collective14CollectiveConvINS1_46MainloopSm90TmaGmmaWarpSpecializedImplicitGemmILS5_0ELi9ELi3EN4cute5tupleIJNSA_1CILi2EEENSC_ILi1EEESE_EEENS1_36KernelImplicitTmaWarpSpecializedSm90ELi1EEENSB_IJNSC_ILi64EEENSC_ILi128EEENSB_IJSI_EEEEEENS_6half_tESM_NSA_8TiledMMAINSA_8MMA_AtomIJNSA_4SM904GMMA26MMA_64x128x16_F32F16F16_SSILNSQ_5MajorE0ELSS_0ELNSQ_7ScaleInE1ELST_1EEEEEENSA_6LayoutINSB_IJSE_SE_SE_EEENSB_IJNSC_ILi0EEESY_SY_EEEEENSB_IJNSA_10UnderscoreES11_S11_EEEEENS7_6detail26Sm90ImplicitGemmTileTraitsINSA_20SM90_TMA_LOAD_IM2COLENSA_14ComposedLayoutINSA_7SwizzleILi3ELi4ELi3EEENSA_18smem_ptr_flag_bitsILi16EEENSW_INSB_IJNSB_IJNSC_ILi8EEES1C_EEENSB_IJSI_SE_EEENSB_IJSE_NSC_ILi9EEEEEEEEENSB_IJNSB_IJSI_NSC_ILi512EEEEEENSB_IJSE_SY_EEENSB_IJSY_NSC_ILi4096EEEEEEEEEEEEEvEENS15_INSA_23SM90_TMA_LOAD_MULTICASTENS17_IS19_S1B_NSW_INSB_IJNSB_IJS1C_NSC_ILi16EEEEEES1E_S1G_EEENSB_IJS1J_S1K_NSB_IJSY_NSC_ILi8192EEEEEEEEEEEEEvEEEENS_8epilogue10collective6detail29Sm90TmaWarpSpecializedAdapterINS23_15DefaultEpilogueISM_NSB_IJNSB_IJllllEEESE_SY_EEES28_NS22_6thread17LinearCombinationISM_Li1EffLNS29_9ScaleType4KindE0ELNS_15FloatRoundStyleE2ESM_EENS_4gemm15EpilogueDefaultEEEEEvvEEEEvNT_6ParamsE)
        .other          _ZN7cutlass13device_kernelINS_4conv6kernel13ConvUniversalINS1_16ConvProblemShapeILNS1_8OperatorE0ELi3EEENS1_10collective14CollectiveConvINS1_46MainloopSm90TmaGmmaWarpSpecializedImplicitGemmILS5_0ELi9ELi3EN4cute5tupleIJNSA_1CILi2EEENSC_ILi1EEESE_EEENS1_36KernelImplicitTmaWarpSpecializedSm90ELi1EEENSB_IJNSC_ILi64EEENSC_ILi128EEENSB_IJSI_EEEEEENS_6half_tESM_NSA_8TiledMMAINSA_8MMA_AtomIJNSA_4SM904GMMA26MMA_64x128x16_F32F16F16_SSILNSQ_5MajorE0ELSS_0ELNSQ_7ScaleInE1ELST_1EEEEEENSA_6LayoutINSB_IJSE_SE_SE_EEENSB_IJNSC_ILi0EEESY_SY_EEEEENSB_IJNSA_10UnderscoreES11_S11_EEEEENS7_6detail26Sm90ImplicitGemmTileTraitsINSA_20SM90_TMA_LOAD_IM2COLENSA_14ComposedLayoutINSA_7SwizzleILi3ELi4ELi3EEENSA_18smem_ptr_flag_bitsILi16EEENSW_INSB_IJNSB_IJNSC_ILi8EEES1C_EEENSB_IJSI_SE_EEENSB_IJSE_NSC_ILi9EEEEEEEEENSB_IJNSB_IJSI_NSC_ILi512EEEEEENSB_IJSE_SY_EEENSB_IJSY_NSC_ILi4096EEEEEEEEEEEEEvEENS15_INSA_23SM90_TMA_LOAD_MULTICASTENS17_IS19_S1B_NSW_INSB_IJNSB_IJS1C_NSC_ILi16EEEEEES1E_S1G_EEENSB_IJS1J_S1K_NSB_IJSY_NSC_ILi8192EEEEEEEEEEEEEvEEEENS_8epilogue10collective6detail29Sm90TmaWarpSpecializedAdapterINS23_15DefaultEpilogueISM_NSB_IJNSB_IJllllEEESE_SY_EEES28_NS22_6thread17LinearCombinationISM_Li1EffLNS29_9ScaleType4KindE0ELNS_15FloatRoundStyleE2ESM_EENS_4gemm15EpilogueDefaultEEEEEvvEEEEvNT_6ParamsE,@"STO_CUDA_ENTRY STV_DEFAULT"
_ZN7cutlass13device_kernelINS_4conv6kernel13ConvUniversalINS1_16ConvProblemShapeILNS1_8OperatorE0ELi3EEENS1_10collective14CollectiveConvINS1_46MainloopSm90TmaGmmaWarpSpecializedImplicitGemmILS5_0ELi9ELi3EN4cute5tupleIJNSA_1CILi2EEENSC_ILi1EEESE_EEENS1_36KernelImplicitTmaWarpSpecializedSm90ELi1EEENSB_IJNSC_ILi64EEENSC_ILi128EEENSB_IJSI_EEEEEENS_6half_tESM_NSA_8TiledMMAINSA_8MMA_AtomIJNSA_4SM904GMMA26MMA_64x128x16_F32F16F16_SSILNSQ_5MajorE0ELSS_0ELNSQ_7ScaleInE1ELST_1EEEEEENSA_6LayoutINSB_IJSE_SE_SE_EEENSB_IJNSC_ILi0EEESY_SY_EEEEENSB_IJNSA_10UnderscoreES11_S11_EEEEENS7_6detail26Sm90ImplicitGemmTileTraitsINSA_20SM90_TMA_LOAD_IM2COLENSA_14ComposedLayoutINSA_7SwizzleILi3ELi4ELi3EEENSA_18smem_ptr_flag_bitsILi16EEENSW_INSB_IJNSB_IJNSC_ILi8EEES1C_EEENSB_IJSI_SE_EEENSB_IJSE_NSC_ILi9EEEEEEEEENSB_IJNSB_IJSI_NSC_ILi512EEEEEENSB_IJSE_SY_EEENSB_IJSY_NSC_ILi4096EEEEEEEEEEEEEvEENS15_INSA_23SM90_TMA_LOAD_MULTICASTENS17_IS19_S1B_NSW_INSB_IJNSB_IJS1C_NSC_ILi16EEEEEES1E_S1G_EEENSB_IJS1J_S1K_NSB_IJSY_NSC_ILi8192EEEEEEEEEEEEEvEEEENS_8epilogue10collective6detail29Sm90TmaWarpSpecializedAdapterINS23_15DefaultEpilogueISM_NSB_IJNSB_IJllllEEESE_SY_EEES28_NS22_6thread17LinearCombinationISM_Li1EffLNS29_9ScaleType4KindE0ELNS_15FloatRoundStyleE2ESM_EENS_4gemm15EpilogueDefaultEEEEEvvEEEEvNT_6ParamsE:
[----:B------:R-:W-:Y:S01]  /*0000*/  LDC R1, c[0x0][0x28] ;  /* 0x00000a00ff017b82 */ /* 0x000fe20000000800 */
[----:B------:R-:W0:Y:S01]  /*0010*/  S2R R10, SR_TID.X ;  /* 0x00000000000a7919 */ /* 0x000e220000002100 */
[----:B------:R-:W-:Y:S01]  /*0020*/  ELECT P0, URZ, PT ;  /* 0x00000000003f782f */ /* 0x000fe20003800000 */
[----:B------:R-:W-:Y:S01]  /*0030*/  BSSY B0, `(.L_x_0) ;  /* 0x0000010000007945 */ /* 0x000fe20003800000 */
[----:B------:R-:W1:Y:S01]  /*0040*/  S2R R11, SR_CTAID.X ;  /* 0x00000000000b7919 */ /* 0x000e620000002500 */
[--C-:B0-----:R-:W-:Y:S02]  /*0050*/  SHF.R.U32.HI R0, RZ, 0x5, R10.reuse ;  /* 0x00000005ff007819 */ /* 0x101fe4000001160a */
[----:B------:R-:W-:-:S03]  /*0060*/  SHF.R.U32.HI R3, RZ, 0x7, R10 ;  /* 0x00000007ff037819 */ /* 0x000fc6000001160a */
[----:B------:R-:W0:Y:S04]  /*0070*/  SHFL.IDX PT, R2, R0, RZ, 0x1f ;  /* 0x00001fff00027589 */ /* 0x000e2800000e0000 */
[----:B------:R2:W3:Y:S01]  /*0080*/  SHFL.IDX PT, R9, R3, RZ, 0x1f ;  /* 0x00001fff03097589 */ /* 0x0004e200000e0000 */
[----:B0-----:R-:W-:-:S13]  /*0090*/  ISETP.NE.OR P0, PT, R2, RZ, !P0 ;  /* 0x000000ff0200720c */ /* 0x001fda0004705670 */
[----:B-123--:R-:W-:Y:S05]  /*00a0*/  @P0 BRA `(.L_x_1) ;  /* 0x0000000000200947 */ /* 0x00efea0003800000 */
[----:B------:R-:W-:Y:S02]  /*00b0*/  ULDC.64 UR4, c[0x0][0x198] ;  /* 0x0000660000047ab9 */ /* 0x000fe40000000a00 */
[----:B------:R-:W-:Y:S02]  /*00c0*/  UIADD3 UR6, UP0, UR4, 0xf0, URZ ;  /* 0x000000f004067890 */ /* 0x000fe4000ff1e03f */
[----:B------:R-:W-:Y:S02]  /*00d0*/  UIADD3 UR4, UP1, UR4, 0x270, URZ ;  /* 0x0000027004047890 */ /* 0x000fe4000ff3e03f */
[----:B------:R-:W-:Y:S02]  /*00e0*/  UIADD3.X UR7, URZ, UR5, URZ, UP0, !UPT ;  /* 0x000000053f077290 */ /* 0x000fe400087fe43f */
[----:B------:R-:W-:-:S07]  /*00f0*/  UIADD3.X UR5, URZ, UR5, URZ, UP1, !UPT ;  /* 0x000000053f057290 */ /* 0x000fce0008ffe43f */
[----:B------:R0:W-:Y:S02]  /*0100*/  UTMACCTL.PF [UR6] ;  /* 0x00000000060079b9 */ /* 0x0001e40008040000 */
[----:B------:R0:W-:Y:S02]  /*0110*/  UTMACCTL.PF [UR4] ;  /* 0x00000000040079b9 */ /* 0x0001e40008040000 */
[----:B0-----:R-:W-:Y:S01]  /*0120*/  NOP ;  /* 0x0000000000007918 */ /* 0x001fe20000000000 */
.L_x_1:
[----:B------:R-:W-:Y:S05]  /*0130*/  BSYNC B0 ;  /* 0x0000000000007941 */ /* 0x000fea0003800000 */
.L_x_0:
[----:B------:R-:W0:Y:S01]  /*0140*/  SHFL.IDX PT, R0, R0, RZ, 0x1f ;  /* 0x00001fff00007589 */ /* 0x000e2200000e0000 */
[----:B------:R-:W-:Y:S02]  /*0150*/  SHF.R.S32.HI R3, RZ, 0x1f, R10 ;  /* 0x0000001fff037819 */ /* 0x000fe4000001140a */
[----:B------:R-:W-:Y:S01]  /*0160*/  I2FP.F32.U32 R6, R11 ;  /* 0x0000000b00067245 */ /* 0x000fe20000201000 */
[----:B------:R-:W1:Y:S01]  /*0170*/  S2R R13, SR_CTAID.Y ;  /* 0x00000000000d7919 */ /* 0x000e620000002600 */
[----:B------:R-:W-:-:S04]  /*0180*/  LEA.HI R3, R3, R10, RZ, 0x7 ;  /* 0x0000000a03037211 */ /* 0x000fc800078f38ff */
[----:B------:R-:W-:-:S05]  /*0190*/  LOP3.LUT R3, R3, 0xffffff80, RZ, 0xc0, !PT ;  /* 0xffffff8003037812 */ /* 0x000fca00078ec0ff */
[----:B------:R-:W-:-:S05]  /*01a0*/  IMAD.IADD R12, R10, 0x1, -R3 ;  /* 0x000000010a0c7824 */ /* 0x000fca00078e0a03 */
[----:B------:R-:W-:-:S04]  /*01b0*/  SHF.R.S32.HI R3, RZ, 0x1f, R12 ;  /* 0x0000001fff037819 */ /* 0x000fc8000001140c */
[----:B------:R-:W-:Y:S02]  /*01c0*/  LEA.HI R3, R3, R12, RZ, 0x3 ;  /* 0x0000000c03037211 */ /* 0x000fe400078f18ff */
[----:B0-----:R-:W-:Y:S02]  /*01d0*/  ISETP.NE.AND P0, PT, R0, RZ, PT ;  /* 0x000000ff0000720c */ /* 0x001fe40003f05270 */
[--C-:B------:R-:W-:Y:S02]  /*01e0*/  SHF.R.S32.HI R4, RZ, 0x3, R3.reuse ;  /* 0x00000003ff047819 */ /* 0x100fe40000011403 */
[----:B------:R-:W-:Y:S02]  /*01f0*/  SHF.R.S32.HI R3, RZ, 0x1f, R3 ;  /* 0x0000001fff037819 */ /* 0x000fe40000011403 */
[----:B------:R-:W-:-:S07]  /*0200*/  SHF.R.S32.HI R5, RZ, 0x1f, R0 ;  /* 0x0000001fff057819 */ /* 0x000fce0000011400 */
[----:B-1----:R-:W-:Y:S05]  /*0210*/  @P0 BRA `(.L_x_2) ;  /* 0x00000000008c0947 */ /* 0x002fea0003800000 */
[----:B------:R-:W-:Y:S01]  /*0220*/  ELECT P0, URZ, PT ;  /* 0x00000000003f782f */ /* 0x000fe20003800000 */
[----:B------:R-:W-:-:S12]  /*0230*/  BSSY B0, `(.L_x_2) ;  /* 0x0000021000007945 */ /* 0x000fd80003800000 */
[----:B------:R-:W-:Y:S05]  /*0240*/  @!P0 BRA `(.L_x_3) ;  /* 0x00000000007c8947 */ /* 0x000fea0003800000 */
[----:B------:R-:W0:Y:S01]  /*0250*/  S2UR UR8, SR_CgaCtaId ;  /* 0x00000000000879c3 */ /* 0x000e220000008800 */
[----:B------:R-:W-:Y:S01]  /*0260*/  UMOV UR4, 0x400 ;  /* 0x0000040000047882 */ /* 0x000fe20000000000 */
[----:B------:R-:W-:Y:S01]  /*0270*/  UMOV UR5, 0x1 ;  /* 0x0000000100057882 */ /* 0x000fe20000000000 */
[----:B------:R-:W-:Y:S02]  /*0280*/  UMOV UR6, 0x2 ;  /* 0x0000000200067882 */ /* 0x000fe40000000000 */
[----:B------:R-:W-:-:S04]  /*0290*/  UIADD3 UR6, -UR6, 0x100000, URZ ;  /* 0x0010000006067890 */ /* 0x000fc8000fffe13f */
[----:B------:R-:W-:Y:S02]  /*02a0*/  USHF.L.U32 UR7, UR6, 0xb, URZ ;  /* 0x0000000b06077899 */ /* 0x000fe4000800063f */
[----:B------:R-:W-:Y:S02]  /*02b0*/  USHF.L.U32 UR6, UR6, 0x1, URZ ;  /* 0x0000000106067899 */ /* 0x000fe4000800063f */
[----:B0-----:R-:W-:Y:S02]  /*02c0*/  ULEA UR8, UR8, UR4, 0x18 ;  /* 0x0000000408087291 */ /* 0x001fe4000f8ec03f */
[----:B------:R-:W-:-:S04]  /*02d0*/  UIADD3 UR4, -UR5, 0x100000, URZ ;  /* 0x0010000005047890 */ /* 0x000fc8000fffe13f */
[----:B------:R-:W-:Y:S02]  /*02e0*/  USHF.L.U32 UR5, UR4, 0xb, URZ ;  /* 0x0000000b04057899 */ /* 0x000fe4000800063f */
[----:B------:R-:W-:Y:S01]  /*02f0*/  USHF.L.U32 UR4, UR4, 0x1, URZ ;  /* 0x0000000104047899 */ /* 0x000fe2000800063f */
[----:B------:R-:W0:Y:S11]  /*0300*/  FENCE.VIEW.ASYNC.S ;  /* 0x00000000000073c6 */ /* 0x000e360000000000 */
[----:B0-----:R0:W1:Y:S01]  /*0310*/  SYNCS.EXCH.64 URZ, [UR8+0x36000], UR4 ;  /* 0x03600004083f75b2 */ /* 0x0010620008000100 */
[----:B------:R0:W2:Y:S01]  /*0320*/  SYNCS.EXCH.64 URZ, [UR8+0x36048], UR6 ;  /* 0x03604806083f75b2 */ /* 0x0000a20008000100 */
[----:B------:R0:W3:Y:S01]  /*0330*/  SYNCS.EXCH.64 URZ, [UR8+0x36008], UR4 ;  /* 0x03600804083f75b2 */ /* 0x0000e20008000100 */
[----:B------:R0:W4:Y:S01]  /*0340*/  SYNCS.EXCH.64 URZ, [UR8+0x36050], UR6 ;  /* 0x03605006083f75b2 */ /* 0x0001220008000100 */
[----:B------:R0:W0:Y:S01]  /*0350*/  SYNCS.EXCH.64 URZ, [UR8+0x36010], UR4 ;  /* 0x03601004083f75b2 */ /* 0x0000220008000100 */
        /* <DEDUP_REMOVED lines=13> */
[----:B------:R-:W-:Y:S01]  /*0430*/  NOP ;  /* 0x0000000000007918 */ /* 0x000fe20000000000 */
.L_x_3:
[----:B0-----:R-:W-:Y:S05]  /*0440*/  BSYNC B0 ;  /* 0x0000000000007941 */ /* 0x001fea0003800000 */
.L_x_2:
[----:B------:R-:W-:Y:S01]  /*0450*/  ULDC UR4, c[0x0][0x150] ;  /* 0x0000540000047ab9 */ /* 0x000fe20000000800 */
[----:B------:R-:W-:Y:S01]  /*0460*/  LEA.HI R3, R3, R4, RZ, 0x2 ;  /* 0x0000000403037211 */ /* 0x000fe200078f10ff */
[----:B------:R-:W-:Y:S01]  /*0470*/  FMUL R6, R6, UR4 ;  /* 0x0000000406067c20 */ /* 0x000fe20008400000 */
[----:B------:R-:W-:Y:S01]  /*0480*/  LEA.HI R5, R5, R0, RZ, 0x2 ;  /* 0x0000000005057211 */ /* 0x000fe200078f10ff */
[----:B------:R-:W-:Y:S01]  /*0490*/  ULDC UR4, c[0x0][0x154] ;  /* 0x0000550000047ab9 */ /* 0x000fe20000000800 */
[----:B------:R-:W-:Y:S01]  /*04a0*/  LOP3.LUT R3, R3, 0xfffffffc, RZ, 0xc0, !PT ;  /* 0xfffffffc03037812 */ /* 0x000fe200078ec0ff */
[----:B------:R-:W0:Y:S01]  /*04b0*/  LDC R14, c[0x0][0x140] ;  /* 0x00005000ff0e7b82 */ /* 0x000e220000000800 */
[----:B------:R-:W-:Y:S01]  /*04c0*/  LOP3.LUT R5, R5, 0x3ffffffc, RZ, 0xc0, !PT ;  /* 0x3ffffffc05057812 */ /* 0x000fe200078ec0ff */
[----:B------:R-:W5:Y:S01]  /*04d0*/  F2I.U32.TRUNC.NTZ R6, R6 ;  /* 0x0000000600067305 */ /* 0x000f62000020f000 */
[----:B------:R-:W-:Y:S01]  /*04e0*/  LOP3.LUT P0, RZ, R12, 0x7, RZ, 0xc0, !PT ;  /* 0x000000070cff7812 */ /* 0x000fe2000780c0ff */
[----:B------:R-:W-:Y:S01]  /*04f0*/  IMAD.IADD R3, R4, 0x1, -R3 ;  /* 0x0000000104037824 */ /* 0x000fe200078e0a03 */
[----:B------:R-:W-:Y:S01]  /*0500*/  ISETP.NE.AND P3, PT, R9, 0x1, PT ;  /* 0x000000010900780c */ /* 0x000fe20003f65270 */
[----:B------:R-:W-:Y:S01]  /*0510*/  IMAD.IADD R0, R0, 0x1, -R5 ;  /* 0x0000000100007824 */ /* 0x000fe200078e0a05 */
[----:B------:R-:W-:Y:S01]  /*0520*/  I2FP.F32.U32 R5, R13 ;  /* 0x0000000d00057245 */ /* 0x000fe20000201000 */
[----:B------:R-:W-:Y:S01]  /*0530*/  NOP ;  /* 0x0000000000007918 */ /* 0x000fe20000000000 */
[----:B------:R-:W-:Y:S01]  /*0540*/  NOP ;  /* 0x0000000000007918 */ /* 0x000fe20000000000 */
[----:B------:R-:W-:-:S02]  /*0550*/  IMAD R4, R0, 0x4, R3 ;  /* 0x0000000400047824 */ /* 0x000fc400078e0203 */
[----:B------:R-:W-:Y:S01]  /*0560*/  FMUL R7, R5, UR4 ;  /* 0x0000000405077c20 */ /* 0x000fe20008400000 */
[----:B------:R-:W-:Y:S01]  /*0570*/  ULDC UR4, c[0x0][0x144] ;  /* 0x0000510000047ab9 */ /* 0x000fe20000000800 */
[C---:B------:R-:W-:Y:S01]  /*0580*/  IMAD.SHL.U32 R5, R4.reuse, 0x4, RZ ;  /* 0x0000000404057824 */ /* 0x040fe200078e00ff */
[----:B------:R-:W-:Y:S01]  /*0590*/  LEA.HI R0, R4, R4, RZ, 0x1 ;  /* 0x0000000404007211 */ /* 0x000fe200078f08ff */
[----:B-----5:R-:W-:Y:S02]  /*05a0*/  IMAD.MOV R8, RZ, RZ, -R6 ;  /* 0x000000ffff087224 */ /* 0x020fe400078e0a06 */
[----:B------:R-:W5:Y:S01]  /*05b0*/  F2I.U32.TRUNC.NTZ R7, R7 ;  /* 0x0000000700077305 */ /* 0x000f62000020f000 */
[----:B------:R-:W-:Y:S01]  /*05c0*/  LOP3.LUT R3, R0, 0xfffffffe, RZ, 0xc0, !PT ;  /* 0xfffffffe00037812 */ /* 0x000fe200078ec0ff */
[----:B------:R-:W-:Y:S01]  /*05d0*/  IMAD R0, R8, UR4, R11 ;  /* 0x0000000408007c24 */ /* 0x000fe2000f8e020b */
[----:B------:R-:W-:-:S03]  /*05e0*/  ULDC UR4, c[0x0][0x148] ;  /* 0x0000520000047ab9 */ /* 0x000fc60000000800 */
[----:B------:R-:W-:Y:S01]  /*05f0*/  IMAD.IADD R3, R4, 0x1, -R3 ;  /* 0x0000000104037824 */ /* 0x000fe200078e0a03 */
[----:B0-----:R-:W-:-:S04]  /*0600*/  ISETP.EQ.U32.AND P1, PT, R14, 0x1, PT ;  /* 0x000000010e00780c */ /* 0x001fc80003f22070 */
[----:B------:R-:W-:Y:S02]  /*0610*/  ISETP.NE.AND P4, PT, R3, R0, PT ;  /* 0x000000000300720c */ /* 0x000fe40003f85270 */
[----:B------:R-:W-:-:S04]  /*0620*/  SHF.R.S32.HI R3, RZ, 0x1f, R2 ;  /* 0x0000001fff037819 */ /* 0x000fc80000011402 */
[----:B------:R-:W-:Y:S02]  /*0630*/  LEA.HI R0, R3, R2, RZ, 0x2 ;  /* 0x0000000203007211 */ /* 0x000fe400078f10ff */
[----:B------:R-:W-:Y:S01]  /*0640*/  LOP3.LUT R3, R4, 0xc, R5, 0x78, !PT ;  /* 0x0000000c04037812 */ /* 0x000fe200078e7805 */
[----:B-----5:R-:W-:Y:S01]  /*0650*/  IMAD.MOV R4, RZ, RZ, -R7 ;  /* 0x000000ffff047224 */ /* 0x020fe200078e0a07 */
[----:B------:R-:W-:Y:S02]  /*0660*/  LOP3.LUT R5, R0, 0xfffffffc, RZ, 0xc0, !PT ;  /* 0xfffffffc00057812 */ /* 0x000fe400078ec0ff */
[C---:B------:R-:W-:Y:S01]  /*0670*/  ISETP.LT.U32.AND P0, PT, R3.reuse, 0x2, !P0 ;  /* 0x000000020300780c */ /* 0x040fe20004701070 */
[----:B------:R-:W-:Y:S01]  /*0680*/  IMAD R7, R4, UR4, R13 ;  /* 0x0000000404077c24 */ /* 0x000fe2000f8e020d */
[----:B------:R-:W-:Y:S01]  /*0690*/  @P4 LEA.HI R0, R3, R3, RZ, 0x1 ;  /* 0x0000000303004211 */ /* 0x000fe200078f08ff */
[----:B------:R-:W-:Y:S02]  /*06a0*/  IMAD.IADD R8, R2, 0x1, -R5 ;  /* 0x0000000102087824 */ /* 0x000fe400078e0a05 */
[----:B------:R-:W-:Y:S01]  /*06b0*/  IMAD.MOV.U32 R5, RZ, RZ, 0x1 ;  /* 0x00000001ff057424 */ /* 0x000fe200078e00ff */
[----:B------:R-:W-:-:S02]  /*06c0*/  @P4 SHF.R.S32.HI R0, RZ, 0x1, R0 ;  /* 0x00000001ff004819 */ /* 0x000fc40000011400 */
[----:B------:R-:W-:Y:S02]  /*06d0*/  LOP3.LUT P2, RZ, R9, R8, RZ, 0xfc, !PT ;  /* 0x0000000809ff7212 */ /* 0x000fe4000784fcff */
[----:B------:R-:W-:Y:S02]  /*06e0*/  @P4 ISETP.NE.AND P5, PT, R0, R7, PT ;  /* 0x000000070000420c */ /* 0x000fe40003fa5270 */
[----:B------:R-:W-:Y:S02]  /*06f0*/  SEL R4, RZ, 0x1, P2 ;  /* 0x00000001ff047807 */ /* 0x000fe40001000000 */
[----:B------:R-:W-:Y:S02]  /*0700*/  SEL R0, RZ, 0x1, !P0 ;  /* 0x00000001ff007807 */ /* 0x000fe40004000000 */
[----:B------:R-:W-:Y:S02]  /*0710*/  @P4 SEL R5, RZ, 0x1, P5 ;  /* 0x00000001ff054807 */ /* 0x000fe40002800000 */
[----:B------:R-:W-:-:S02]  /*0720*/  SEL R4, R4, 0x2, P3 ;  /* 0x0000000204047807 */ /* 0x000fc40001800000 */
[----:B------:R-:W-:Y:S01]  /*0730*/  LOP3.LUT R5, R5, R0, RZ, 0xc0, !PT ;  /* 0x0000000005057212 */ /* 0x000fe200078ec0ff */
[----:B------:R-:W-:Y:S06]  /*0740*/  @!P1 BRA `(.L_x_4) ;  /* 0x0000000000089947 */ /* 0x000fec0003800000 */
[----:B-1234-:R-:W-:Y:S01]  /*0750*/  UCGABAR_ARV ;  /* 0x00000000000079c7 */ /* 0x01efe20008000000 */
[----:B------:R-:W-:Y:S05]  /*0760*/  BRA `(.L_x_5) ;  /* 0x0000000000047947 */ /* 0x000fea0003800000 */
.L_x_4:
[----:B-1234-:R-:W-:Y:S01]  /*0770*/  NOP ;  /* 0x0000000000007918 */ /* 0x01efe20000000000 */
.L_x_5:
[----:B------:R-:W-:Y:S01]  /*0780*/  ULDC.64 UR4, c[0x0][0x618] ;  /* 0x0001860000047ab9 */ /* 0x000fe20000000a00 */
[----:B------:R-:W-:Y:S01]  /*0790*/  ULDC.64 UR12, c[0x0][0x208] ;  /* 0x00008200000c7ab9 */ /* 0x000fe20000000a00 */
[----:B------:R-:W-:-:S04]  /*07a0*/  ISETP.NE.U32.AND P0, PT, RZ, UR4, PT ;  /* 0x00000004ff007c0c */ /* 0x000fc8000bf05070 */
[----:B------:R-:W-:-:S13]  /*07b0*/  ISETP.NE.AND.EX P0, PT, RZ, UR5, PT, P0 ;  /* 0x00000005ff007c0c */ /* 0x000fda000bf05300 */
[----:B------:R-:W-:Y:S05]  /*07c0*/  @!P0 BRA `(.L_x_6) ;  /* 0x00000000001c8947 */ /* 0x000fea0003800000 */
[----:B------:R-:W0:Y:S02]  /*07d0*/  LDC.64 R6, c[0x0][0x618] ;  /* 0x00018600ff067b82 */ /* 0x000e240000000a00 */
[----:B0-----:R-:W2:Y:S02]  /*07e0*/  LDG.E.64 R6, desc[UR12][R6.64] ;  /* 0x0000000c06067981 */ /* 0x001ea4000c1e1b00 */
[----:B--2---:R-:W-:-:S04]  /*07f0*/  ISETP.NE.U32.AND P0, PT, R6, RZ, PT ;  /* 0x000000ff0600720c */ /* 0x004fc80003f05070 */
[----:B------:R-:W-:-:S13]  /*0800*/  ISETP.NE.AND.EX P0, PT, R7, RZ, PT, P0 ;  /* 0x000000ff0700720c */ /* 0x000fda0003f05300 */
[----:B------:R-:W-:Y:S05]  /*0810*/  @!P0 BRA `(.L_x_6) ;  /* 0x0000000000088947 */ /* 0x000fea0003800000 */
[----:B------:R0:W5:Y:S01]  /*0820*/  LD.E R0, desc[UR12][R6.64] ;  /* 0x0000000c06007980 */ /* 0x000162000c101900 */
[----:B------:R-:W-:Y:S05]  /*0830*/  BRA `(.L_x_7) ;  /* 0x0000000000207947 */ /* 0x000fea0003800000 */
.L_x_6:
[----:B------:R-:W-:Y:S02]  /*0840*/  ULDC.64 UR4, c[0x0][0x608] ;  /* 0x0001820000047ab9 */ /* 0x000fe40000000a00 */
[----:B------:R-:W-:-:S04]  /*0850*/  ISETP.NE.U32.AND P0, PT, RZ, UR4, PT ;  /* 0x00000004ff007c0c */ /* 0x000fc8000bf05070 */
[----:B------:R-:W-:-:S13]  /*0860*/  ISETP.NE.AND.EX P0, PT, RZ, UR5, PT, P0 ;  /* 0x00000005ff007c0c */ /* 0x000fda000bf05300 */
[----:B------:R-:W-:Y:S05]  /*0870*/  @!P0 BRA `(.L_x_8) ;  /* 0x00000000000c8947 */ /* 0x000fea0003800000 */
[----:B------:R-:W0:Y:S02]  /*0880*/  LDC.64 R6, c[0x0][0x608] ;  /* 0x00018200ff067b82 */ /* 0x000e240000000a00 */
[----:B0-----:R1:W5:Y:S01]  /*0890*/  LDG.E R0, desc[UR12][R6.64] ;  /* 0x0000000c06007981 */ /* 0x001362000c1e1900 */
[----:B------:R-:W-:Y:S05]  /*08a0*/  BRA `(.L_x_7) ;  /* 0x0000000000047947 */ /* 0x000fea0003800000 */
.L_x_8:
[----:B------:R-:W2:Y:S02]  /*08b0*/  LDC R0, c[0x0][0x600] ;  /* 0x00018000ff007b82 */ /* 0x000ea40000000800 */
.L_x_7:
[----:B------:R-:W-:Y:S02]  /*08c0*/  ULDC.64 UR4, c[0x0][0x620] ;  /* 0x0001880000047ab9 */ /* 0x000fe40000000a00 */
[----:B------:R-:W-:-:S04]  /*08d0*/  ISETP.NE.U32.AND P0, PT, RZ, UR4, PT ;  /* 0x00000004ff007c0c */ /* 0x000fc8000bf05070 */
[----:B------:R-:W-:-:S13]  /*08e0*/  ISETP.NE.AND.EX P0, PT, RZ, UR5, PT, P0 ;  /* 0x00000005ff007c0c */ /* 0x000fda000bf05300 */
[----:B------:R-:W-:Y:S05]  /*08f0*/  @!P0 BRA `(.L_x_9) ;  /* 0x00000000001c8947 */ /* 0x000fea0003800000 */
[----:B01----:R-:W0:Y:S02]  /*0900*/  LDC.64 R6, c[0x0][0x620] ;  /* 0x00018800ff067b82 */ /* 0x003e240000000a00 */
[----:B0-----:R-:W3:Y:S02]  /*0910*/  LDG.E.64 R6, desc[UR12][R6.64] ;  /* 0x0000000c06067981 */ /* 0x001ee4000c1e1b00 */
[----:B---3--:R-:W-:-:S04]  /*0920*/  ISETP.NE.U32.AND P0, PT, R6, RZ, PT ;  /* 0x000000ff0600720c */ /* 0x008fc80003f05070 */
[----:B------:R-:W-:-:S13]  /*0930*/  ISETP.NE.AND.EX P0, PT, R7, RZ, PT, P0 ;  /* 0x000000ff0700720c */ /* 0x000fda0003f05300 */
[----:B------:R-:W-:Y:S05]  /*0940*/  @!P0 BRA `(.L_x_9) ;  /* 0x0000000000088947 */ /* 0x000fea0003800000 */
[----:B------:R0:W5:Y:S01]  /*0950*/  LD.E R2, desc[UR12][R6.64] ;  /* 0x0000000c06027980 */ /* 0x000162000c101900 */
[----:B------:R-:W-:Y:S05]  /*0960*/  BRA `(.L_x_10) ;  /* 0x0000000000207947 */ /* 0x000fea0003800000 */
.L_x_9:
[----:B------:R-:W-:Y:S02]  /*0970*/  ULDC.64 UR4, c[0x0][0x610] ;  /* 0x0001840000047ab9 */ /* 0x000fe40000000a00 */
[----:B------:R-:W-:-:S04]  /*0980*/  ISETP.NE.U32.AND P0, PT, RZ, UR4, PT ;  /* 0x00000004ff007c0c */ /* 0x000fc8000bf05070 */
[----:B------:R-:W-:-:S13]  /*0990*/  ISETP.NE.AND.EX P0, PT, RZ, UR5, PT, P0 ;  /* 0x00000005ff007c0c */ /* 0x000fda000bf05300 */
[----:B------:R-:W-:Y:S05]  /*09a0*/  @!P0 BRA `(.L_x_11) ;  /* 0x00000000000c8947 */ /* 0x000fea0003800000 */
[----:B01----:R-:W0:Y:S02]  /*09b0*/  LDC.64 R6, c[0x0][0x610] ;  /* 0x00018400ff067b82 */ /* 0x003e240000000a00 */
[----:B0-----:R1:W5:Y:S01]  /*09c0*/  LDG.E R2, desc[UR12][R6.64] ;  /* 0x0000000c06027981 */ /* 0x001362000c1e1900 */
[----:B------:R-:W-:Y:S05]  /*09d0*/  BRA `(.L_x_10) ;  /* 0x0000000000047947 */ /* 0x000fea0003800000 */
.L_x_11:
[----:B------:R-:W3:Y:S02]  /*09e0*/  LDC R2, c[0x0][0x604] ;  /* 0x00018100ff027b82 */ /* 0x000ee40000000800 */
.L_x_10:
[----:B01----:R-:W0:Y:S01]  /*09f0*/  LDC R6, c[0x0][0x3e8] ;  /* 0x0000fa00ff067b82 */ /* 0x003e220000000800 */
[----:B------:R-:W-:Y:S01]  /*0a00*/  ULDC UR4, c[0x0][0x3dc] ;  /* 0x0000f70000047ab9 */ /* 0x000fe20000000800 */
[----:B------:R-:W-:Y:S01]  /*0a10*/  ULDC.64 UR6, c[0x0][0x3e0] ;  /* 0x0000f80000067ab9 */ /* 0x000fe20000000a00 */
[----:B------:R-:W-:Y:S02]  /*0a20*/  UIADD3 UR4, UR4, 0x3f, URZ ;  /* 0x0000003f04047890 */ /* 0x000fe4000fffe03f */
[----:B------:R-:W-:Y:S02]  /*0a30*/  UIMAD UR6, UR7, UR6, URZ ;  /* 0x00000006070672a4 */ /* 0x000fe4000f8e023f */
[----:B------:R-:W-:-:S04]  /*0a40*/  USHF.R.S32.HI UR5, URZ, 0x1f, UR4 ;  /* 0x0000001f3f057899 */ /* 0x000fc80008011404 */
[----:B------:R-:W-:-:S04]  /*0a50*/  ULEA.HI UR5, UR5, UR4, URZ, 0x6 ;  /* 0x0000000405057291 */ /* 0x000fc8000f8f303f */
[----:B------:R-:W-:Y:S01]  /*0a60*/  USHF.R.S32.HI UR15, URZ, 0x6, UR5 ;  /* 0x000000063f0f7899 */ /* 0x000fe20008011405 */
[----:B0-----:R-:W-:-:S05]  /*0a70*/  IMAD R6, R6, UR6, RZ ;  /* 0x0000000606067c24 */ /* 0x001fca000f8e02ff */
[----:B------:R-:W-:Y:S01]  /*0a80*/  IMAD R6, R6, UR15, RZ ;  /* 0x0000000f06067c24 */ /* 0x000fe2000f8e02ff */
[----:B------:R-:W-:Y:S06]  /*0a90*/  @!P1 BRA `(.L_x_12) ;  /* 0x00000000000c9947 */ /* 0x000fec0003800000 */
[----:B------:R-:W-:Y:S01]  /*0aa0*/  UCGABAR_WAIT ;  /* 0x0000000000007dc7 */ /* 0x000fe20008000000 */
[----:B------:R-:W-:Y:S01]  /*0ab0*/  CCTL.IVALL ;  /* 0x00000000ff00798f */ /* 0x000fe20002000000 */
[----:B------:R-:W-:Y:S05]  /*0ac0*/  BRA `(.L_x_13) ;  /* 0x0000000000047947 */ /* 0x000fea0003800000 */
.L_x_12:
[----:B------:R-:W-:Y:S06]  /*0ad0*/  BAR.SYNC.DEFER_BLOCKING 0x0 ;  /* 0x0000000000007b1d */ /* 0x000fec0000010000 */
.L_x_13:
[----:B------:R-:W-:-:S13]  /*0ae0*/  ISETP.NE.AND P0, PT, R9, RZ, PT ;  /* 0x000000ff0900720c */ /* 0x000fda0003f05270 */
[----:B------:R-:W-:Y:S05]  /*0af0*/  @!P0 BRA `(.L_x_14) ;  /* 0x0000005400188947 */ /* 0x000fea0003800000 */
[----:B------:R-:W-:-:S13]  /*0b00*/  ISETP.NE.AND P0, PT, R9, 0x1, PT ;  /* 0x000000010900780c */ /* 0x000fda0003f05270 */
[----:B------:R-:W-:Y:S05]  /*0b10*/  @P0 EXIT ;  /* 0x000000000000094d */ /* 0x000fea0003800000 */
[----:B------:R-:W-:Y:S01]  /*0b20*/  ISETP.GE.AND P0, PT, R6, 0x1, PT ;  /* 0x000000010600780c */ /* 0x000fe20003f06270 */
[----:B------:R-:W-:Y:S01]  /*0b30*/  UMOV UR4, URZ ;  /* 0x0000003f00047c82 */ /* 0x000fe20008000000 */
[----:B------:R-:W-:Y:S02]  /*0b40*/  CS2R R86, SRZ ;  /* 0x0000000000567805 */ /* 0x000fe4000001ff00 */
[----:B------:R-:W-:Y:S02]  /*0b50*/  CS2R R24, SRZ ;  /* 0x0000000000187805 */ /* 0x000fe4000001ff00 */
[----:B------:R-:W-:Y:S02]  /*0b60*/  CS2R R26, SRZ ;  /* 0x00000000001a7805 */ /* 0x000fe4000001ff00 */
[----:B------:R-:W-:Y:S02]  /*0b70*/  CS2R R28, SRZ ;  /* 0x00000000001c7805 */ /* 0x000fe4000001ff00 */
[----:B------:R-:W-:-:S02]  /*0b80*/  CS2R R30, SRZ ;  /* 0x00000000001e7805 */ /* 0x000fc4000001ff00 */
[----:B------:R-:W-:Y:S02]  /*0b90*/  CS2R R32, SRZ ;  /* 0x0000000000207805 */ /* 0x000fe4000001ff00 */
        /* <DEDUP_REMOVED lines=25> */
[----:B------:R-:W-:Y:S01]  /*0d30*/  CS2R R84, SRZ ;  /* 0x0000000000547805 */ /* 0x000fe2000001ff00 */
[----:B------:R-:W-:Y:S06]  /*0d40*/  @!P0 BRA `(.L_x_15) ;  /* 0x0000000000a88947 */ /* 0x000fec0003800000 */
[----:B------:R-:W-:-:S04]  /*0d50*/  LOP3.LUT R7, R4, 0x1, RZ, 0xfc, !PT ;  /* 0x0000000104077812 */ /* 0x000fc800078efcff */
[----:B------:R-:W-:-:S13]  /*0d60*/  ISETP.NE.AND P0, PT, R7, 0x3, PT ;  /* 0x000000030700780c */ /* 0x000fda0003f05270 */
[----:B------:R-:W-:Y:S05]  /*0d70*/  @!P0 BRA `(.L_x_16) ;  /* 0x0000000000048947 */ /* 0x000fea0003800000 */
[----:B------:R-:W-:Y:S01]  /*0d80*/  BPT.TRAP 0x1 ;  /* 0x000000040000795c */ /* 0x000fe20000300000 */
.L_x_16:
[----:B------:R-:W0:Y:S01]  /*0d90*/  S2UR UR5, SR_CgaCtaId ;  /* 0x00000000000579c3 */ /* 0x000e220000008800 */
[----:B------:R-:W-:Y:S01]  /*0da0*/  SHF.L.U32 R7, RZ, 0x1f, RZ ;  /* 0x0000001fff077819 */ /* 0x000fe200000006ff */
[----:B------:R-:W-:Y:S02]  /*0db0*/  UMOV UR4, 0x400 ;  /* 0x0000040000047882 */ /* 0x000fe40000000000 */
[----:B0-----:R-:W-:-:S12]  /*0dc0*/  ULEA UR4, UR5, UR4, 0x18 ;  /* 0x0000000405047291 */ /* 0x001fd8000f8ec03f */
.L_x_17:
[----:B0-----:R-:W-:-:S04]  /*0dd0*/  IMAD.U32 R8, RZ, RZ, UR4 ;  /* 0x00000004ff087e24 */ /* 0x001fc8000f8e00ff */
[----:B------:R0:W1:Y:S03]  /*0de0*/  SYNCS.PHASECHK.TRANS64.TRYWAIT P0, [R8+URZ+0x36000], R7 ;  /* 0x03600007080075a7 */ /* 0x000066000800017f */
[----:B-1----:R-:W-:Y:S05]  /*0df0*/  @!P0 NANOSLEEP.SYNCS 0x989680 ;  /* 0x009896800000895d */ /* 0x002fea0003900000 */
[----:B------:R-:W1:Y:S02]  /*0e00*/  @!P0 SYNCS.PHASECHK.TRANS64 P0, [R8+URZ+0x36000], R7 ;  /* 0x03600007080085a7 */ /* 0x000e64000800007f */
[----:B-1----:R-:W-:Y:S05]  /*0e10*/  @!P0 BRA `(.L_x_17) ;  /* 0xfffffffc00ec8947 */ /* 0x002fea000383ffff */
[----:B------:R-:W-:Y:S01]  /*0e20*/  UIADD3 UR5, UR4, 0x12000, URZ ;  /* 0x0001200004057890 */ /* 0x000fe2000fffe03f */
[----:B------:R-:W-:Y:S01]  /*0e30*/  WARPGROUP.ARRIVE ;  /* 0x00000000000079c5 */ /* 0x000fe20000000000 */
[----:B------:R-:W-:Y:S02]  /*0e40*/  USHF.R.U32.HI UR4, URZ, 0x4, UR4 ;  /* 0x000000043f047899 */ /* 0x000fe40008011604 */
[----:B------:R-:W-:Y:S02]  /*0e50*/  USHF.R.U32.HI UR5, URZ, 0x4, UR5 ;  /* 0x000000043f057899 */ /* 0x000fe40008011605 */
[----:B------:R-:W-:Y:S02]  /*0e60*/  ULOP3.LUT UR4, UR4, 0x3fff, URZ, 0xc0, !UPT ;  /* 0x00003fff04047892 */ /* 0x000fe4000f8ec03f */
[----:B------:R-:W-:Y:S02]  /*0e70*/  ULOP3.LUT UR5, UR5, 0x3fff, URZ, 0xc0, !UPT ;  /* 0x00003fff05057892 */ /* 0x000fe4000f8ec03f */
[----:B------:R-:W-:-:S02]  /*0e80*/  ULOP3.LUT UR9, UR4, 0x10000, URZ, 0xfc, !UPT ;  /* 0x0001000004097892 */ /* 0x000fc4000f8efc3f */
[----:B------:R-:W-:Y:S01]  /*0e90*/  ULOP3.LUT UR8, UR5, 0x10000, URZ, 0xfc, !UPT ;  /* 0x0001000005087892 */ /* 0x000fe2000f8efc3f */
[----:B------:R-:W-:Y:S02]  /*0ea0*/  UMOV UR7, 0x40000040 ;  /* 0x4000004000077882 */ /* 0x000fe40000000000 */
[----:B------:R-:W-:Y:S02]  /*0eb0*/  UMOV UR5, 0x40000040 ;  /* 0x4000004000057882 */ /* 0x000fe40000000000 */
[----:B------:R-:W-:Y:S02]  /*0ec0*/  UMOV UR4, UR9 ;  /* 0x0000000900047c82 */ /* 0x000fe40008000000 */
[----:B------:R-:W-:Y:S02]  /*0ed0*/  UMOV UR6, UR8 ;  /* 0x0000000800067c82 */ /* 0x000fe40008000000 */
[----:B------:R-:W-:Y:S01]  /*0ee0*/  HGMMA.64x128x16.F32 R24, gdesc[UR4], RZ, !UPT ;  /* 0x01e00000041879f0 */ /* 0x000fe2000c7008ff */
[----:B------:R-:W-:-:S02]  /*0ef0*/  UIADD3 UR4, UR9, 0x2, URZ ;  /* 0x0000000209047890 */ /* 0x000fc4000fffe03f */
[----:B------:R-:W-:Y:S01]  /*0f00*/  UIADD3 UR6, UR8, 0x2, URZ ;  /* 0x0000000208067890 */ /* 0x000fe2000fffe03f */
[----:B------:R-:W-:Y:S01]  /*0f10*/  UMOV UR5, 0x40000040 ;  /* 0x4000004000057882 */ /* 0x000fe20000000000 */
[----:B------:R-:W-:-:S07]  /*0f20*/  UMOV UR7, 0x40000040 ;  /* 0x4000004000077882 */ /* 0x000fce0000000000 */
[----:B------:R-:W-:Y:S01]  /*0f30*/  HGMMA.64x128x16.F32 R24, gdesc[UR4], R24 ;  /* 0x01e00000041879f0 */ /* 0x000fe20008700818 */
[----:B------:R-:W-:Y:S02]  /*0f40*/  UIADD3 UR4, UR9, 0x4, URZ ;  /* 0x0000000409047890 */ /* 0x000fe4000fffe03f */
        /* <DEDUP_REMOVED lines=8> */
[----:B------:R-:W-:Y:S01]  /*0fd0*/  HGMMA.64x128x16.F32 R24, gdesc[UR4], R24, gsb0 ;  /* 0x01e00000041879f0 */ /* 0x000fe20008000818 */
[----:B------:R-:W-:-:S05]  /*0fe0*/  UMOV UR4, 0x1 ;  /* 0x0000000100047882 */ /* 0x000fca0000000000 */
.L_x_15:
[----:B0-----:R-:W-:-:S05]  /*0ff0*/  VIMNMX R7, R6, 0x1, PT ;  /* 0x0000000106077848 */ /* 0x001fca0003fe0100 */
[----:B------:R-:W-:-:S05]  /*1000*/  IMAD.IADD R7, R6, 0x1, -R7 ;  /* 0x0000000106077824 */ /* 0x000fca00078e0a07 */
[----:B------:R-:W-:-:S13]  /*1010*/  ISETP.GE.AND P0, PT, R7, 0x1, PT ;  /* 0x000000010700780c */ /* 0x000fda0003f06270 */
[----:B------:R-:W-:Y:S05]  /*1020*/  @!P0 BRA `(.L_x_18) ;  /* 0x00000004001c8947 */ /* 0x000fea0003800000 */
[----:B------:R-:W0:Y:S01]  /*1030*/  S2UR UR6, SR_CgaCtaId ;  /* 0x00000000000679c3 */ /* 0x000e220000008800 */
[----:B------:R-:W-:Y:S01]  /*1040*/  UMOV UR5, 0x400 ;  /* 0x0000040000057882 */ /* 0x000fe20000000000 */
[----:B------:R-:W-:Y:S01]  /*1050*/  LOP3.LUT R13, R4, 0x1, RZ, 0xfc, !PT ;  /* 0x00000001040d7812 */ /* 0x000fe200078efcff */
[----:B------:R-:W-:Y:S01]  /*1060*/  IMAD.MOV.U32 R12, RZ, RZ, RZ ;  /* 0x000000ffff0c7224 */ /* 0x000fe200078e00ff */
[----:B------:R-:W-:Y:S01]  /*1070*/  UISETP.NE.U32.AND UP0, UPT, UR4, URZ, UPT ;  /* 0x0000003f0400728c */ /* 0x000fe2000bf05070 */
[----:B------:R-:W-:Y:S02]  /*1080*/  IMAD.MOV.U32 R8, RZ, RZ, R7 ;  /* 0x000000ffff087224 */ /* 0x000fe400078e0007 */
[----:B------:R-:W-:Y:S01]  /*1090*/  IMAD.MOV.U32 R9, RZ, RZ, RZ ;  /* 0x000000ffff097224 */ /* 0x000fe200078e00ff */
[----:B0-----:R-:W-:-:S04]  /*10a0*/  ULEA UR7, UR6, UR5, 0x18 ;  /* 0x0000000506077291 */ /* 0x001fc8000f8ec03f */
[----:B------:R-:W-:Y:S02]  /*10b0*/  UIADD3 UR6, UR7, 0x12000, URZ ;  /* 0x0001200007067890 */ /* 0x000fe4000fffe03f */
[----:B------:R-:W-:Y:S02]  /*10c0*/  USHF.R.U32.HI UR5, URZ, 0x4, UR7 ;  /* 0x000000043f057899 */ /* 0x000fe40008011607 */
[----:B------:R-:W-:Y:S02]  /*10d0*/  USHF.R.U32.HI UR6, URZ, 0x4, UR6 ;  /* 0x000000043f067899 */ /* 0x000fe40008011606 */
[----:B------:R-:W-:Y:S02]  /*10e0*/  ULOP3.LUT UR5, UR5, 0x3fff, URZ, 0xc0, !UPT ;  /* 0x00003fff05057892 */ /* 0x000fe4000f8ec03f */
[----:B------:R-:W-:Y:S02]  /*10f0*/  ULOP3.LUT UR6, UR6, 0x3fff, URZ, 0xc0, !UPT ;  /* 0x00003fff06067892 */ /* 0x000fe4000f8ec03f */
[----:B------:R-:W-:-:S02]  /*1100*/  ULOP3.LUT UR14, UR5, 0x10000, URZ, 0xfc, !UPT ;  /* 0x00010000050e7892 */ /* 0x000fc4000f8efc3f */
[----:B------:R-:W-:-:S12]  /*1110*/  ULOP3.LUT UR15, UR6, 0x10000, URZ, 0xfc, !UPT ;  /* 0x00010000060f7892 */ /* 0x000fd8000f8efc3f */
.L_x_23:
[----:B------:R-:W-:-:S13]  /*1120*/  ISETP.NE.AND P1, PT, R13, 0x3, PT ;  /* 0x000000030d00780c */ /* 0x000fda0003f25270 */
[----:B------:R-:W-:Y:S05]  /*1130*/  @!P1 BRA `(.L_x_19) ;  /* 0x0000000000049947 */ /* 0x000fea0003800000 */
[----:B------:R-:W-:Y:S01]  /*1140*/  BPT.TRAP 0x1 ;  /* 0x000000040000795c */ /* 0x000fe20000300000 */
.L_x_19:
[----:B------:R-:W-:Y:S01]  /*1150*/  SHF.L.U32 R10, R12, 0x1f, RZ ;  /* 0x0000001f0c0a7819 */ /* 0x000fe200000006ff */
[----:B------:R-:W-:-:S12]  /*1160*/  ULEA UR5, UR4, UR7, 0x3 ;  /* 0x0000000704057291 */ /* 0x000fd8000f8e183f */
.L_x_20:
[----:B0-----:R-:W-:-:S04]  /*1170*/  IMAD.U32 R11, RZ, RZ, UR5 ;  /* 0x00000005ff0b7e24 */ /* 0x001fc8000f8e00ff */
[----:B------:R0:W1:Y:S03]  /*1180*/  SYNCS.PHASECHK.TRANS64.TRYWAIT P0, [R11+URZ+0x36000], R10 ;  /* 0x0360000a0b0075a7 */ /* 0x000066000800017f */
[----:B-1----:R-:W-:Y:S05]  /*1190*/  @!P0 NANOSLEEP.SYNCS 0x989680 ;  /* 0x009896800000895d */ /* 0x002fea0003900000 */
[----:B------:R-:W1:Y:S02]  /*11a0*/  @!P0 SYNCS.PHASECHK.TRANS64 P0, [R11+URZ+0x36000], R10 ;  /* 0x0360000a0b0085a7 */ /* 0x000e64000800007f */
[----:B-1----:R-:W-:Y:S05]  /*11b0*/  @!P0 BRA `(.L_x_20) ;  /* 0xfffffffc00ec8947 */ /* 0x002fea000383ffff */
[----:B------:R-:W-:Y:S01]  /*11c0*/  ULEA UR5, UR4, UR14, 0x9 ;  /* 0x0000000e04057291 */ /* 0x000fe2000f8e483f */
[----:B------:R-:W-:Y:S01]  /*11d0*/  WARPGROUP.ARRIVE ;  /* 0x00000000000079c5 */ /* 0x000fe20000000000 */
[----:B------:R-:W-:Y:S01]  /*11e0*/  ULEA UR6, UR4, UR15, 0xa ;  /* 0x0000000f04067291 */ /* 0x000fe2000f8e503f */
[----:B------:R-:W-:Y:S01]  /*11f0*/  UMOV UR9, 0x40000040 ;  /* 0x4000004000097882 */ /* 0x000fe20000000000 */
[----:B------:R-:W-:-:S03]  /*1200*/  UMOV UR11, 0x40000040 ;  /* 0x40000040000b7882 */ /* 0x000fc60000000000 */
[----:B------:R-:W-:Y:S02]  /*1210*/  UMOV UR8, UR5 ;  /* 0x0000000500087c82 */ /* 0x000fe40008000000 */
[----:B------:R-:W-:Y:S02]  /*1220*/  UMOV UR10, UR6 ;  /* 0x00000006000a7c82 */ /* 0x000fe40008000000 */
[----:B------:R-:W-:Y:S01]  /*1230*/  HGMMA.64x128x16.F32 R24, gdesc[UR8], R24, UP0 ;  /* 0x01e00000081879f0 */ /* 0x000fe2000bf00818 */
        /* <DEDUP_REMOVED lines=14> */
[----:B------:R-:W-:Y:S03]  /*1320*/  HGMMA.64x128x16.F32 R24, gdesc[UR8], R24, gsb0 ;  /* 0x01e00000081879f0 */ /* 0x000fe60008000818 */
[----:B------:R-:W-:Y:S02]  /*1330*/  WARPGROUP.DEPBAR.LE gsb0, 0x1 ;  /* 0x00008000000079c5 */ /* 0x000fe40000010100 */
[----:B------:R-:W-:Y:S05]  /*1340*/  @!P1 BRA `(.L_x_21) ;  /* 0x0000000000049947 */ /* 0x000fea0003800000 */
[----:B------:R-:W-:Y:S01]  /*1350*/  BPT.TRAP 0x1 ;  /* 0x000000040000795c */ /* 0x000fe20000300000 */
.L_x_21:
[----:B------:R-:W-:-:S13]  /*1360*/  ISETP.NE.AND P0, PT, R5, RZ, PT ;  /* 0x000000ff0500720c */ /* 0x000fda0003f05270 */
[----:B0-----:R-:W-:-:S05]  /*1370*/  @P0 LEA R10, R9, UR7, 0x3 ;  /* 0x00000007090a0c11 */ /* 0x001fca000f8e18ff */
[----:B------:R-:W-:-:S05]  /*1380*/  @P0 VIADD R10, R10, 0x36048 ;  /* 0x000360480a0a0836 */ /* 0x000fca0000000000 */
[----:B------:R-:W-:-:S04]  /*1390*/  @P0 PRMT R10, R3, 0x654, R10 ;  /* 0x00000654030a0816 */ /* 0x000fc8000000000a */
[----:B------:R0:W-:Y:S01]  /*13a0*/  @P0 SYNCS.ARRIVE.TRANS64.RED.A1T0 RZ, [R10+URZ], RZ ;  /* 0x000000ff0aff09a7 */ /* 0x0001e2000810043f */
[----:B------:R-:W-:-:S13]  /*13b0*/  ISETP.GT.U32.AND P0, PT, R4, 0x1, PT ;  /* 0x000000010400780c */ /* 0x000fda0003f04070 */
[----:B0-----:R-:W-:Y:S05]  /*13c0*/  @P0 BRA `(.L_x_22) ;  /* 0x0000000000040947 */ /* 0x001fea0003800000 */
[----:B------:R-:W-:Y:S01]  /*13d0*/  BPT.TRAP 0x1 ;  /* 0x000000040000795c */ /* 0x000fe20000300000 */
.L_x_22:
[----:B------:R-:W-:Y:S01]  /*13e0*/  UIADD3 UR4, UR4, 0x1, URZ ;  /* 0x0000000104047890 */ /* 0x000fe2000fffe03f */
[C---:B------:R-:W-:Y:S01]  /*13f0*/  ISETP.GT.AND P1, PT, R8.reuse, 0x1, PT ;  /* 0x000000010800780c */ /* 0x040fe20003f24270 */
[----:B------:R-:W-:Y:S02]  /*1400*/  VIADD R9, R9, 0x1 ;  /* 0x0000000109097836 */ /* 0x000fe40000000000 */
[----:B------:R-:W-:Y:S01]  /*1410*/  UISETP.NE.AND UP0, UPT, UR4, 0x9, UPT ;  /* 0x000000090400788c */ /* 0x000fe2000bf05270 */
[----:B------:R-:W-:Y:S02]  /*1420*/  VIADD R8, R8, 0xffffffff ;  /* 0xffffffff08087836 */ /* 0x000fe40000000000 */
[C---:B------:R-:W-:Y:S01]  /*1430*/  ISETP.NE.AND P0, PT, R9.reuse, 0x9, PT ;  /* 0x000000090900780c */ /* 0x040fe20003f05270 */
[----:B------:R-:W-:Y:S02]  /*1440*/  USEL UR5, URZ, 0x1, UP0 ;  /* 0x000000013f057887 */ /* 0x000fe40008000000 */
[----:B------:R-:W-:Y:S01]  /*1450*/  USEL UR4, UR4, URZ, UP0 ;  /* 0x0000003f04047287 */ /* 0x000fe20008000000 */
[----:B------:R-:W-:Y:S01]  /*1460*/  SEL R9, R9, RZ, P0 ;  /* 0x000000ff09097207 */ /* 0x000fe20000000000 */
[----:B------:R-:W-:-:S02]  /*1470*/  UPLOP3.LUT UP0, UPT, UPT, UPT, UPT, 0x80, 0x0 ;  /* 0x000000000000789c */ /* 0x000fc40003f0f070 */
[----:B------:R-:W-:Y:S01]  /*1480*/  LOP3.LUT R12, R12, UR5, RZ, 0x3c, !PT ;  /* 0x000000050c0c7c12 */ /* 0x000fe2000f8e3cff */
[----:B------:R-:W-:Y:S08]  /*1490*/  @P1 BRA `(.L_x_23) ;  /* 0xfffffffc00201947 */ /* 0x000ff0000383ffff */
.L_x_18:
[----:B------:R-:W-:Y:S01]  /*14a0*/  ISETP.GE.AND P0, PT, R6, 0x1, PT ;  /* 0x000000010600780c */ /* 0x000fe20003f06270 */
[----:B------:R-:W-:-:S12]  /*14b0*/  WARPGROUP.DEPBAR.LE gsb0, 0x0 ;  /* 0x00008000000079c5 */ /* 0x000fd80000010000 */
[----:B------:R-:W-:Y:S05]  /*14c0*/  @!P0 BRA `(.L_x_24) ;  /* 0x0000000000548947 */ /* 0x000fea0003800000 */
[----:B------:R-:W-:-:S04]  /*14d0*/  LOP3.LUT R6, R4, 0x1, RZ, 0xfc, !PT ;  /* 0x0000000104067812 */ /* 0x000fc800078efcff */
[----:B------:R-:W-:-:S13]  /*14e0*/  ISETP.NE.AND P0, PT, R6, 0x3, PT ;  /* 0x000000030600780c */ /* 0x000fda0003f05270 */
[----:B------:R-:W-:Y:S05]  /*14f0*/  @!P0 BRA `(.L_x_25) ;  /* 0x0000000000048947 */ /* 0x000fea0003800000 */
[----:B------:R-:W-:Y:S01]  /*1500*/  BPT.TRAP 0x1 ;  /* 0x000000040000795c */ /* 0x000fe20000300000 */
.L_x_25:
[----:B------:R-:W-:Y:S01]  /*1510*/  ISETP.NE.AND P0, PT, R5, RZ, PT ;  /* 0x000000ff0500720c */ /* 0x000fe20003f05270 */
[----:B------:R-:W-:Y:S01]  /*1520*/  BSSY B0, `(.L_x_26) ;  /* 0x000000d000007945 */ /* 0x000fe20003800000 */
[----:B------:R-:W-:-:S11]  /*1530*/  ISETP.GT.U32.AND P1, PT, R4, 0x1, PT ;  /* 0x000000010400780c */ /* 0x000fd60003f24070 */
[----:B------:R-:W-:Y:S05]  /*1540*/  @!P0 BRA `(.L_x_27) ;  /* 0x0000000000288947 */ /* 0x000fea0003800000 */
[----:B------:R-:W0:Y:S01]  /*1550*/  S2R R6, SR_CgaCtaId ;  /* 0x0000000000067919 */ /* 0x000e220000008800 */
[----:B------:R-:W-:-:S05]  /*1560*/  IMAD.WIDE.U32 R4, R7, 0x38e38e39, RZ ;  /* 0x38e38e3907047825 */ /* 0x000fca00078e00ff */
[----:B------:R-:W-:Y:S02]  /*1570*/  SHF.R.U32.HI R4, RZ, 0x1, R5 ;  /* 0x00000001ff047819 */ /* 0x000fe40000011605 */
[----:B------:R-:W-:-:S03]  /*1580*/  MOV R5, 0x400 ;  /* 0x0000040000057802 */ /* 0x000fc60000000f00 */
[----:B------:R-:W-:Y:S01]  /*1590*/  IMAD R7, R4, -0x9, R7 ;  /* 0xfffffff704077824 */ /* 0x000fe200078e0207 */
[----:B0-----:R-:W-:-:S05]  /*15a0*/  LEA R6, R6, R5, 0x18 ;  /* 0x0000000506067211 */ /* 0x001fca00078ec0ff */
[----:B------:R-:W-:-:S04]  /*15b0*/  IMAD R7, R7, 0x8, R6 ;  /* 0x0000000807077824 */ /* 0x000fc800078e0206 */
[----:B------:R-:W-:-:S05]  /*15c0*/  VIADD R4, R7, 0x36048 ;  /* 0x0003604807047836 */ /* 0x000fca0000000000 */
[----:B------:R-:W-:-:S04]  /*15d0*/  PRMT R4, R3, 0x654, R4 ;  /* 0x0000065403047816 */ /* 0x000fc80000000004 */
[----:B------:R0:W-:Y:S03]  /*15e0*/  SYNCS.ARRIVE.TRANS64.RED.A1T0 RZ, [R4+URZ], RZ ;  /* 0x000000ff04ff79a7 */ /* 0x0001e6000810043f */
.L_x_27:
[----:B------:R-:W-:Y:S05]  /*15f0*/  BSYNC B0 ;  /* 0x0000000000007941 */ /* 0x000fea0003800000 */
.L_x_26:
[----:B------:R-:W-:Y:S05]  /*1600*/  @P1 BRA `(.L_x_24) ;  /* 0x0000000000041947 */ /* 0x000fea0003800000 */
[----:B------:R-:W-:Y:S01]  /*1610*/  BPT.TRAP 0x1 ;  /* 0x000000040000795c */ /* 0x000fe20000300000 */
.L_x_24:
[----:B------:R-:W0:Y:S01]  /*1620*/  S2R R3, SR_TID.X ;  /* 0x0000000000037919 */ /* 0x000e220000002100 */
[----:B------:R-:W-:Y:S01]  /*1630*/  ULDC.64 UR4, c[0x0][0x280] ;  /* 0x0000a00000047ab9 */ /* 0x000fe20000000a00 */
[----:B------:R-:W1:Y:S01]  /*1640*/  S2R R5, SR_CTAID.Y ;  /* 0x0000000000057919 */ /* 0x000e620000002600 */
[----:B------:R-:W4:Y:S01]  /*1650*/  S2R R15, SR_CTAID.X ;  /* 0x00000000000f7919 */ /* 0x000f220000002500 */
[----:B0-----:R-:W-:-:S04]  /*1660*/  SHF.R.S32.HI R4, RZ, 0x1f, R3 ;  /* 0x0000001fff047819 */ /* 0x001fc80000011403 */
[----:B------:R-:W-:-:S04]  /*1670*/  LEA.HI R4, R4, R3, RZ, 0x7 ;  /* 0x0000000304047211 */ /* 0x000fc800078f38ff */
[----:B------:R-:W-:Y:S01]  /*1680*/  LOP3.LUT R4, R4, 0xffffff80, RZ, 0xc0, !PT ;  /* 0xffffff8004047812 */ /* 0x000fe200078ec0ff */
[----:B----4-:R-:W-:-:S04]  /*1690*/  IMAD.SHL.U32 R6, R15, 0x40, RZ ;  /* 0x000000400f067824 */ /* 0x010fc800078e00ff */
[----:B------:R-:W-:Y:S02]  /*16a0*/  IMAD.IADD R8, R3, 0x1, -R4 ;  /* 0x0000000103087824 */ /* 0x000fe400078e0a04 */
[----:B-1----:R-:W-:-:S03]  /*16b0*/  IMAD.SHL.U32 R4, R5, 0x80, RZ ;  /* 0x0000008005047824 */ /* 0x002fc600078e00ff */
[----:B------:R-:W-:Y:S02]  /*16c0*/  SHF.R.S32.HI R7, RZ, 0x1f, R8 ;  /* 0x0000001fff077819 */ /* 0x000fe40000011408 */
[----:B------:R-:W-:Y:S02]  /*16d0*/  ISETP.GE.AND P0, PT, R4, UR5, PT ;  /* 0x0000000504007c0c */ /* 0x000fe4000bf06270 */
[----:B------:R-:W-:Y:S02]  /*16e0*/  LEA.HI R3, R7, R8, RZ, 0x2 ;  /* 0x0000000807037211 */ /* 0x000fe400078f10ff */
[----:B------:R-:W-:Y:S02]  /*16f0*/  ISETP.GE.OR P0, PT, R6, UR4, P0 ;  /* 0x0000000406007c0c */ /* 0x000fe40008706670 */
[--C-:B------:R-:W-:Y:S02]  /*1700*/  SHF.R.S32.HI R10, RZ, 0x2, R3.reuse ;  /* 0x00000002ff0a7819 */ /* 0x100fe40000011403 */
[----:B------:R-:W-:-:S04]  /*1710*/  SHF.R.S32.HI R5, RZ, 0x1f, R3 ;  /* 0x0000001fff057819 */ /* 0x000fc80000011403 */
[----:B------:R-:W-:-:S04]  /*1720*/  LEA.HI R5, R5, R10, RZ, 0x3 ;  /* 0x0000000a05057211 */ /* 0x000fc800078f18ff */
[----:B------:R-:W-:Y:S01]  /*1730*/  LOP3.LUT R5, R5, 0xfffffff8, RZ, 0xc0, !PT ;  /* 0xfffffff805057812 */ /* 0x000fe200078ec0ff */
[----:B------:R-:W-:Y:S06]  /*1740*/  @P0 EXIT ;  /* 0x000000000000094d */ /* 0x000fec0003800000 */
[----:B------:R-:W0:Y:S01]  /*1750*/  LDC.64 R16, c[0x0][0x658] ;  /* 0x00019600ff107b82 */ /* 0x000e220000000a00 */
[----:B------:R-:W-:Y:S01]  /*1760*/  IMAD.IADD R10, R10, 0x1, -R5 ;  /* 0x000000010a0a7824 */ /* 0x000fe200078e0a05 */
[----:B------:R-:W-:Y:S02]  /*1770*/  LOP3.LUT R3, R3, 0x7ffffffc, RZ, 0xc0, !PT ;  /* 0x7ffffffc03037812 */ /* 0x000fe400078ec0ff */
[----:B------:R-:W-:Y:S02]  /*1780*/  LEA.HI R5, R7, R8, RZ, 0x5 ;  /* 0x0000000807057211 */ /* 0x000fe400078f28ff */
[----:B------:R-:W-:Y:S01]  /*1790*/  SHF.R.S32.HI R11, RZ, 0x1f, R10 ;  /* 0x0000001fff0b7819 */ /* 0x000fe2000001140a */
[----:B------:R-:W-:Y:S01]  /*17a0*/  IMAD.IADD R3, R8, 0x1, -R3 ;  /* 0x0000000108037824 */ /* 0x000fe200078e0a03 */
[----:B------:R-:W-:Y:S02]  /*17b0*/  SHF.R.S32.HI R5, RZ, 0x5, R5 ;  /* 0x00000005ff057819 */ /* 0x000fe40000011405 */
[----:B---3-5:R-:W-:Y:S01]  /*17c0*/  FSETP.NEU.AND P1, PT, R2, RZ, PT ;  /* 0x000000ff0200720b */ /* 0x028fe20003f2d000 */
[----:B------:R-:W-:-:S02]  /*17d0*/  IMAD.SHL.U32 R3, R3, 0x2, RZ ;  /* 0x0000000203037824 */ /* 0x000fc400078e00ff */
[----:B------:R-:W-:-:S03]  /*17e0*/  IMAD.WIDE R14, R15, 0x40, R10 ;  /* 0x000000400f0e7825 */ /* 0x000fc600078e020a */
[----:B------:R-:W-:Y:S01]  /*17f0*/  SHF.R.S32.HI R9, RZ, 0x1f, R3 ;  /* 0x0000001fff097819 */ /* 0x000fe20000011403 */
[C---:B------:R-:W-:Y:S01]  /*1800*/  IMAD R7, R5.reuse, -0x10, -R6 ;  /* 0xfffffff005077824 */ /* 0x040fe200078e0a06 */
[C---:B------:R-:W-:Y:S01]  /*1810*/  IADD3 R8, P0, R4.reuse, R3, RZ ;  /* 0x0000000304087210 */ /* 0x040fe20007f1e0ff */
[----:B------:R-:W-:Y:S01]  /*1820*/  IMAD.WIDE R14, R5, 0x10, R14 ;  /* 0x00000010050e7825 */ /* 0x000fe200078e020e */
[----:B------:R-:W-:Y:S02]  /*1830*/  IADD3 R3, -R3, UR5, -R4 ;  /* 0x0000000503037c10 */ /* 0x000fe4000fffe904 */
[----:B------:R-:W-:Y:S01]  /*1840*/  LEA.HI.X.SX32 R9, R4, R9, 0x1, P0 ;  /* 0x0000000904097211 */ /* 0x000fe200000f0eff */
[-C--:B0-----:R-:W-:Y:S01]  /*1850*/  IMAD R4, R15, R16.reuse, RZ ;  /* 0x000000100f047224 */ /* 0x081fe200078e02ff */
[----:B------:R-:W-:Y:S02]  /*1860*/  IADD3 R10, R7, UR4, -R10 ;  /* 0x00000004070a7c10 */ /* 0x000fe4000fffe80a */
[----:B------:R-:W-:Y:S01]  /*1870*/  ISETP.GT.AND P0, PT, R3, RZ, PT ;  /* 0x000000ff0300720c */ /* 0x000fe20003f04270 */
[----:B------:R-:W-:Y:S01]  /*1880*/  IMAD.WIDE.U32 R12, R14, R16, R8 ;  /* 0x000000100e0c7225 */ /* 0x000fe200078e0008 */
[----:B------:R-:W-:-:S02]  /*1890*/  SHF.L.U64.HI R11, R16, 0x3, R17 ;  /* 0x00000003100b7819 */ /* 0x000fc40000010211 */
[----:B------:R-:W-:Y:S01]  /*18a0*/  ISETP.GT.AND P2, PT, R10, RZ, P0 ;  /* 0x000000ff0a00720c */ /* 0x000fe20000744270 */
[----:B------:R-:W-:Y:S02]  /*18b0*/  IMAD R7, R14, R17, R4 ;  /* 0x000000110e077224 */ /* 0x000fe400078e0204 */
[----:B------:R-:W-:Y:S02]  /*18c0*/  IMAD.SHL.U32 R16, R16, 0x8, RZ ;  /* 0x0000000810107824 */ /* 0x000fe400078e00ff */
[----:B------:R-:W-:Y:S01]  /*18d0*/  IMAD.IADD R7, R13, 0x1, R7 ;  /* 0x000000010d077824 */ /* 0x000fe200078e0207 */
[----:B------:R-:W-:Y:S07]  /*18e0*/  @!P1 BRA `(.L_x_28) ;  /* 0x0000002c00f49947 */ /* 0x000fee0003800000 */
[----:B------:R-:W-:Y:S01]  /*18f0*/  ULDC.64 UR6, c[0x0][0x630] ;  /* 0x00018c0000067ab9 */ /* 0x000fe20000000a00 */
[----:B------:R-:W-:Y:S01]  /*1900*/  ULDC.64 UR8, c[0x0][0x628] ;  /* 0x00018a0000087ab9 */ /* 0x000fe20000000a00 */
[----:B------:R-:W-:Y:S01]  /*1910*/  IMAD R13, R15, UR6, RZ ;  /* 0x000000060f0d7c24 */ /* 0x000fe2000f8e02ff */
[----:B------:R-:W-:Y:S01]  /*1920*/  ULDC.64 UR4, c[0x0][0x650] ;  /* 0x0001940000047ab9 */ /* 0x000fe20000000a00 */
[----:B------:R-:W-:-:S04]  /*1930*/  IMAD.WIDE.U32 R18, R14, UR6, R8 ;  /* 0x000000060e127c25 */ /* 0x000fc8000f8e0008 */
[----:B------:R-:W-:Y:S01]  /*1940*/  IMAD R13, R14, UR7, R13 ;  /* 0x000000070e0d7c24 */ /* 0x000fe2000f8e020d */
[----:B------:R-:W-:-:S03]  /*1950*/  LEA R4, P1, R18, UR8, 0x1 ;  /* 0x0000000812047c11 */ /* 0x000fc6000f8208ff */
[----:B------:R-:W-:-:S05]  /*1960*/  IMAD.IADD R5, R19, 0x1, R13 ;  /* 0x0000000113057824 */ /* 0x000fca00078e020d */
[----:B------:R-:W-:-:S05]  /*1970*/  LEA.HI.X R5, R18, UR9, R5, 0x1, P1 ;  /* 0x0000000912057c11 */ /* 0x000fca00088f0c05 */
[----:B------:R-:W3:Y:S01]  /*1980*/  @P2 LDG.E.LTC128B.U16 R17, desc[UR12][R4.64] ;  /* 0x0000000c04112981 */ /* 0x000ee2000c1e1520 */
[C---:B------:R-:W-:Y:S01]  /*1990*/  LEA R6, P4, R12.reuse, UR4, 0x1 ;  /* 0x000000040c067c11 */ /* 0x040fe2000f8808ff */
[----:B------:R-:W-:Y:S01]  /*19a0*/  BSSY B0, `(.L_x_29) ;  /* 0x000000b000007945 */ /* 0x000fe20003800000 */
[----:B------:R-:W-:Y:S02]  /*19b0*/  ISETP.GT.AND P1, PT, R3, 0x1, PT ;  /* 0x000000010300780c */ /* 0x000fe40003f24270 */
[----:B------:R-:W-:Y:S02]  /*19c0*/  LEA.HI.X R7, R12, UR5, R7, 0x1, P4 ;  /* 0x000000050c077c11 */ /* 0x000fe4000a0f0c07 */
[----:B------:R-:W-:Y:S01]  /*19d0*/  ISETP.GT.AND P3, PT, R10, RZ, P1 ;  /* 0x000000ff0a00720c */ /* 0x000fe20000f64270 */
[----:B---3--:R-:W-:-:S05]  /*19e0*/  HADD2.F32 R19, -RZ, R17.H0_H0 ;  /* 0x20000011ff137230 */ /* 0x008fca0000004100 */
[----:B------:R-:W-:-:S04]  /*19f0*/  FMUL R19, R19, R2 ;  /* 0x0000000213137220 */ /* 0x000fc80000400000 */
[----:B--2---:R-:W-:-:S05]  /*1a00*/  FFMA R19, R24, R0, R19 ;  /* 0x0000000018137223 */ /* 0x004fca0000000013 */
[----:B------:R-:W-:-:S05]  /*1a10*/  F2FP.F16.F32.PACK_AB R19, RZ, R19 ;  /* 0x00000013ff13723e */ /* 0x000fca00000000ff */
[----:B------:R0:W-:Y:S01]  /*1a20*/  @P2 STG.E.U16 desc[UR12][R6.64], R19 ;  /* 0x0000001306002986 */ /* 0x0001e2000c10150c */
[----:B------:R-:W-:Y:S05]  /*1a30*/  @!P3 BRA `(.L_x_30) ;  /* 0x000000000004b947 */ /* 0x000fea0003800000 */
[----:B------:R1:W5:Y:S02]  /*1a40*/  LDG.E.LTC128B.U16 R17, desc[UR12][R4.64+0x2] ;  /* 0x0000020c04117981 */ /* 0x000364000c1e1520 */
.L_x_30:
[----:B------:R-:W-:Y:S05]  /*1a50*/  BSYNC B0 ;  /* 0x0000000000007941 */ /* 0x000fea0003800000 */
.L_x_29:
[----:B------:R-:W-:Y:S01]  /*1a60*/  USHF.L.U32 UR5, UR6, 0x3, URZ ;  /* 0x0000000306057899 */ /* 0x000fe2000800063f */
[----:B-----5:R-:W-:Y:S01]  /*1a70*/  HADD2.F32 R15, -RZ, R17.H0_H0 ;  /* 0x20000011ff0f7230 */ /* 0x020fe20000004100 */
[----:B------:R-:W-:Y:S01]  /*1a80*/  USHF.L.U64.HI UR4, UR6, 0x3, UR7 ;  /* 0x0000000306047899 */ /* 0x000fe20008010207 */
[----:B------:R-:W-:-:S03]  /*1a90*/  ISETP.GT.AND P0, PT, R10, 0x8, P0 ;  /* 0x000000080a00780c */ /* 0x000fc60000704270 */
[----:B------:R-:W-:Y:S02]  /*1aa0*/  IMAD.U32 R18, RZ, RZ, UR5 ;  /* 0x00000005ff127e24 */ /* 0x000fe4000f8e00ff */
[----:B------:R-:W-:Y:S01]  /*1ab0*/  FMUL R12, R15, R2 ;  /* 0x000000020f0c7220 */ /* 0x000fe20000400000 */
[----:B0-----:R-:W-:-:S03]  /*1ac0*/  IMAD.U32 R19, RZ, RZ, UR4 ;  /* 0x00000004ff137e24 */ /* 0x001fc6000f8e00ff */
[----:B------:R-:W-:Y:S01]  /*1ad0*/  FFMA R12, R25, R0, R12 ;  /* 0x00000000190c7223 */ /* 0x000fe2000000000c */
[----:B------:R-:W-:-:S04]  /*1ae0*/  IMAD.WIDE.U32 R18, R14, UR6, R18 ;  /* 0x000000060e127c25 */ /* 0x000fc8000f8e0012 */
[----:B------:R-:W-:Y:S02]  /*1af0*/  F2FP.F16.F32.PACK_AB R12, RZ, R12 ;  /* 0x0000000cff0c723e */ /* 0x000fe400000000ff */
[----:B------:R-:W-:-:S03]  /*1b00*/  IADD3 R14, P2, R8, R18, RZ ;  /* 0x00000012080e7210 */ /* 0x000fc60007f5e0ff */
[----:B------:R0:W-:Y:S01]  /*1b10*/  @P3 STG.E.U16 desc[UR12][R6.64+0x2], R12 ;  /* 0x0000020c06003986 */ /* 0x0001e2000c10150c */
[----:B------:R-:W-:Y:S02]  /*1b20*/  IADD3.X R9, R9, R13, R19, P2, !PT ;  /* 0x0000000d09097210 */ /* 0x000fe400017fe413 */
[----:B------:R-:W-:-:S04]  /*1b30*/  LEA R8, P2, R14, UR8, 0x1 ;  /* 0x000000080e087c11 */ /* 0x000fc8000f8408ff */
[----:B------:R-:W-:Y:S02]  /*1b40*/  LEA.HI.X R9, R14, UR9, R9, 0x1, P2 ;  /* 0x000000090e097c11 */ /* 0x000fe400090f0c09 */
[----:B------:R-:W-:-:S06]  /*1b50*/  PRMT R14, R17, 0x7610, R14 ;  /* 0x00007610110e7816 */ /* 0x000fcc000000000e */
[----:B------:R-:W2:Y:S01]  /*1b60*/  @P0 LDG.E.LTC128B.U16 R14, desc[UR12][R8.64] ;  /* 0x0000000c080e0981 */ /* 0x000ea2000c1e1520 */
[C---:B------:R-:W-:Y:S01]  /*1b70*/  SHF.L.U64.HI R11, R16.reuse, 0x1, R11 ;  /* 0x00000001100b7819 */ /* 0x040fe2000001020b */
[----:B------:R-:W-:Y:S01]  /*1b80*/  BSSY B0, `(.L_x_31) ;  /* 0x000000b000007945 */ /* 0x000fe20003800000 */
[----:B------:R-:W-:Y:S02]  /*1b90*/  LEA R16, P2, R16, R6, 0x1 ;  /* 0x0000000610107211 */ /* 0x000fe400078408ff */
[----:B------:R-:W-:-:S03]  /*1ba0*/  ISETP.GT.AND P1, PT, R10, 0x8, P1 ;  /* 0x000000080a00780c */ /* 0x000fc60000f24270 */
[----:B------:R-:W-:Y:S02]  /*1bb0*/  IMAD.X R17, R11, 0x1, R7, P2 ;  /* 0x000000010b117824 */ /* 0x000fe400010e0607 */
[----:B--2---:R-:W-:-:S05]  /*1bc0*/  HADD2.F32 R13, -RZ, R14.H0_H0 ;  /* 0x2000000eff0d7230 */ /* 0x004fca0000004100 */
[----:B------:R-:W-:-:S04]  /*1bd0*/  FMUL R13, R13, R2 ;  /* 0x000000020d0d7220 */ /* 0x000fc80000400000 */
[----:B------:R-:W-:-:S05]  /*1be0*/  FFMA R13, R26, R0, R13 ;  /* 0x000000001a0d7223 */ /* 0x000fca000000000d */
[----:B------:R-:W-:-:S05]  /*1bf0*/  F2FP.F16.F32.PACK_AB R13, RZ, R13 ;  /* 0x0000000dff0d723e */ /* 0x000fca00000000ff */
[----:B------:R0:W-:Y:S01]  /*1c00*/  @P0 STG.E.U16 desc[UR12][R16.64], R13 ;  /* 0x0000000d10000986 */ /* 0x0001e2000c10150c */
[----:B------:R-:W-:Y:S05]  /*1c10*/  @!P1 BRA `(.L_x_32) ;  /* 0x0000000000049947 */ /* 0x000fea0003800000 */
[----:B------:R2:W5:Y:S02]  /*1c20*/  LDG.E.LTC128B.U16 R14, desc[UR12][R8.64+0x2] ;  /* 0x0000020c080e7981 */ /* 0x000564000c1e1520 */
.L_x_32:
[----:B------:R-:W-:Y:S05]  /*1c30*/  BSYNC B0 ;  /* 0x0000000000007941 */ /* 0x000fea0003800000 */
.L_x_31:
[----:B-----5:R-:W-:Y:S01]  /*1c40*/  HADD2.F32 R11, -RZ, R14.H0_H0 ;  /* 0x2000000eff0b7230 */ /* 0x020fe20000004100 */
[----:B------:R-:W-:Y:S01]  /*1c50*/  ISETP.GT.AND P0, PT, R3, 0x8, PT ;  /* 0x000000080300780c */ /* 0x000fe20003f04270 */
[----:B0-----:R-:W-:Y:S01]  /*1c60*/  @P1 IMAD.MOV.U32 R13, RZ, RZ, R17 ;  /* 0x000000ffff0d1224 */ /* 0x001fe200078e0011 */
[----:B------:R-:W-:Y:S02]  /*1c70*/  BSSY B0, `(.L_x_33) ;  /* 0x000000a000007945 */ /* 0x000fe40003800000 */
[----:B------:R-:W-:Y:S01]  /*1c80*/  FMUL R12, R11, R2 ;  /* 0x000000020b0c7220 */ /* 0x000fe20000400000 */
[----:B------:R-:W-:-:S03]  /*1c90*/  ISETP.GT.AND P2, PT, R10, RZ, P0 ;  /* 0x000000ff0a00720c */ /* 0x000fc60000744270 */
[----:B------:R-:W-:-:S05]  /*1ca0*/  FFMA R12, R27, R0, R12 ;  /* 0x000000001b0c7223 */ /* 0x000fca000000000c */
[----:B------:R-:W-:-:S04]  /*1cb0*/  F2FP.F16.F32.PACK_AB R12, RZ, R12 ;  /* 0x0000000cff0c723e */ /* 0x000fc800000000ff */
[----:B------:R-:W-:Y:S01]  /*1cc0*/  PRMT R11, R12, 0x7610, R11 ;  /* 0x000076100c0b7816 */ /* 0x000fe2000000000b */
[----:B------:R-:W-:-:S05]  /*1cd0*/  @P1 IMAD.MOV.U32 R12, RZ, RZ, R16 ;  /* 0x000000ffff0c1224 */ /* 0x000fca00078e0010 */
[----:B------:R0:W-:Y:S01]  /*1ce0*/  @P1 STG.E.U16 desc[UR12][R12.64+0x2], R11 ;  /* 0x0000020b0c001986 */ /* 0x0001e2000c10150c */
[----:B------:R-:W-:Y:S05]  /*1cf0*/  @!P2 BRA `(.L_x_34) ;  /* 0x000000000004a947 */ /* 0x000fea0003800000 */
[----:B------:R3:W5:Y:S02]  /*1d00*/  LDG.E.LTC128B.U16 R14, desc[UR12][R4.64+0x10] ;  /* 0x0000100c040e7981 */ /* 0x000764000c1e1520 */
.L_x_34:
[----:B------:R-:W-:Y:S05]  /*1d10*/  BSYNC B0 ;  /* 0x0000000000007941 */ /* 0x000fea0003800000 */
.L_x_33:
[----:B0----5:R-:W-:Y:S01]  /*1d20*/  HADD2.F32 R11, -RZ, R14.H0_H0 ;  /* 0x2000000eff0b7230 */ /* 0x021fe20000004100 */
[----:B------:R-:W-:Y:S01]  /*1d30*/  ISETP.GT.AND P1, PT, R3, 0x9, PT ;  /* 0x000000090300780c */ /* 0x000fe20003f24270 */
[----:B------:R-:W-:Y:S03]  /*1d40*/  BSSY B0, `(.L_x_35) ;  /* 0x0000008000007945 */ /* 0x000fe60003800000 */
[----:B------:R-:W-:Y:S01]  /*1d50*/  FMUL R11, R11, R2 ;  /* 0x000000020b0b7220 */ /* 0x000fe20000400000 */
[----:B------:R-:W-:-:S03]  /*1d60*/  ISETP.GT.AND P3, PT, R10, RZ, P1 ;  /* 0x000000ff0a00720c */ /* 0x000fc60000f64270 */
[----:B------:R-:W-:-:S05]  /*1d70*/  FFMA R11, R28, R0, R11 ;  /* 0x000000001c0b7223 */ /* 0x000fca000000000b */
[----:B------:R-:W-:-:S05]  /*1d80*/  F2FP.F16.F32.PACK_AB R11, RZ, R11 ;  /* 0x0000000bff0b723e */ /* 0x000fca00000000ff */
[----:B------:R0:W-:Y:S01]  /*1d90*/  @P2 STG.E.U16 desc[UR12][R6.64+0x10], R11 ;  /* 0x0000100b06002986 */ /* 0x0001e2000c10150c */
[----:B------:R-:W-:Y:S05]  /*1da0*/  @!P3 BRA `(.L_x_36) ;  /* 0x000000000004b947 */ /* 0x000fea0003800000 */
[----:B------:R4:W5:Y:S02]  /*1db0*/  LDG.E.LTC128B.U16 R14, desc[UR12][R4.64+0x12] ;  /* 0x0000120c040e7981 */ /* 0x000964000c1e1520 */
.L_x_36:
[----:B------:R-:W-:Y:S05]  /*1dc0*/  BSYNC B0 ;  /* 0x0000000000007941 */ /* 0x000fea0003800000 */
.L_x_35:
[----:B0----5:R-:W-:Y:S01]  /*1dd0*/  HADD2.F32 R11, -RZ, R14.H0_H0 ;  /* 0x2000000eff0b7230 */ /* 0x021fe20000004100 */
[----:B------:R-:W-:Y:S01]  /*1de0*/  ISETP.GT.AND P0, PT, R10, 0x8, P0 ;  /* 0x000000080a00780c */ /* 0x000fe20000704270 */
[----:B------:R-:W-:Y:S03]  /*1df0*/  BSSY B0, `(.L_x_37) ;  /* 0x0000007000007945 */ /* 0x000fe60003800000 */
[----:B------:R-:W-:-:S04]  /*1e00*/  FMUL R12, R11, R2 ;  /* 0x000000020b0c7220 */ /* 0x000fc80000400000 */
[----:B------:R-:W-:-:S05]  /*1e10*/  FFMA R12, R29, R0, R12 ;  /* 0x000000001d0c7223 */ /* 0x000fca000000000c */
[----:B------:R-:W-:-:S05]  /*1e20*/  F2FP.F16.F32.PACK_AB R12, RZ, R12 ;  /* 0x0000000cff0c723e */ /* 0x000fca00000000ff */
[----:B------:R0:W-:Y:S01]  /*1e30*/  @P3 STG.E.U16 desc[UR12][R6.64+0x12], R12 ;  /* 0x0000120c06003986 */ /* 0x0001e2000c10150c */
[----:B------:R-:W-:Y:S05]  /*1e40*/  @!P0 BRA `(.L_x_38) ;  /* 0x0000000000048947 */ /* 0x000fea0003800000 */
[----:B------:R0:W5:Y:S02]  /*1e50*/  LDG.E.LTC128B.U16 R14, desc[UR12][R8.64+0x10] ;  /* 0x0000100c080e7981 */ /* 0x000164000c1e1520 */
.L_x_38:
[----:B------:R-:W-:Y:S05]  /*1e60*/  BSYNC B0 ;  /* 0x0000000000007941 */ /* 0x000fea0003800000 */
.L_x_37:
[----:B-----5:R-:W-:Y:S01]  /*1e70*/  HADD2.F32 R11, -RZ, R14.H0_H0 ;  /* 0x2000000eff0b7230 */ /* 0x020fe20000004100 */
[----:B------:R-:W-:Y:S01]  /*1e80*/  ISETP.GT.AND P1, PT, R10, 0x8, P1 ;  /* 0x000000080a00780c */ /* 0x000fe20000f24270 */
[----:B0-----:R-:W-:Y:S01]  /*1e90*/  @P0 IMAD.MOV.U32 R12, RZ, RZ, R16 ;  /* 0x000000ffff0c0224 */ /* 0x001fe200078e0010 */
[----:B------:R-:W-:Y:S01]  /*1ea0*/  BSSY B0, `(.L_x_39) ;  /* 0x0000008000007945 */ /* 0x000fe20003800000 */
[----:B------:R-:W-:Y:S02]  /*1eb0*/  @P0 IMAD.MOV.U32 R13, RZ, RZ, R17 ;  /* 0x000000ffff0d0224 */ /* 0x000fe400078e0011 */
[----:B------:R-:W-:-:S04]  /*1ec0*/  FMUL R11, R11, R2 ;  /* 0x000000020b0b7220 */ /* 0x000fc80000400000 */
[----:B------:R-:W-:-:S05]  /*1ed0*/  FFMA R11, R30, R0, R11 ;  /* 0x000000001e0b7223 */ /* 0x000fca000000000b */
[----:B------:R-:W-:-:S05]  /*1ee0*/  F2FP.F16.F32.PACK_AB R11, RZ, R11 ;  /* 0x0000000bff0b723e */ /* 0x000fca00000000ff */
[----:B------:R0:W-:Y:S01]  /*1ef0*/  @P0 STG.E.U16 desc[UR12][R12.64+0x10], R11 ;  /* 0x0000100b0c000986 */ /* 0x0001e2000c10150c */
[----:B------:R-:W-:Y:S05]  /*1f00*/  @!P1 BRA `(.L_x_40) ;  /* 0x0000000000049947 */ /* 0x000fea0003800000 */
[----:B------:R0:W5:Y:S02]  /*1f10*/  LDG.E.LTC128B.U16 R14, desc[UR12][R8.64+0x12] ;  /* 0x0000120c080e7981 */ /* 0x000164000c1e1520 */
.L_x_40:
[----:B------:R-:W-:Y:S05]  /*1f20*/  BSYNC B0 ;  /* 0x0000000000007941 */ /* 0x000fea0003800000 */
.L_x_39:
[----:B0----5:R-:W-:Y:S01]  /*1f30*/  HADD2.F32 R11, -RZ, R14.H0_H0 ;  /* 0x2000000eff0b7230 */ /* 0x021fe20000004100 */
[----:B------:R-:W-:Y:S01]  /*1f40*/  ISETP.GT.AND P0, PT, R3, 0x10, PT ;  /* 0x000000100300780c */ /* 0x000fe20003f04270 */
[----:B------:R-:W-:Y:S01]  /*1f50*/  @P1 IMAD.MOV.U32 R13, RZ, RZ, R17 ;  /* 0x000000ffff0d1224 */ /* 0x000fe200078e0011 */
        /* <DEDUP_REMOVED lines=10> */
.L_x_42:
[----:B------:R-:W-:Y:S05]  /*2000*/  BSYNC B0 ;  /* 0x0000000000007941 */ /* 0x000fea0003800000 */
.L_x_41:
        /* <DEDUP_REMOVED lines=10> */
.L_x_44:
[----:B------:R-:W-:Y:S05]  /*20b0*/  BSYNC B0 ;  /* 0x0000000000007941 */ /* 0x000fea0003800000 */
.L_x_43:
        /* <DEDUP_REMOVED lines=9> */
.L_x_46:
[----:B------:R-:W-:Y:S05]  /*2150*/  BSYNC B0 ;  /* 0x0000000000007941 */ /* 0x000fea0003800000 */
.L_x_45:
        /* <DEDUP_REMOVED lines=11> */
.L_x_48:
[----:B------:R-:W-:Y:S05]  /*2210*/  BSYNC B0 ;  /* 0x0000000000007941 */ /* 0x000fea0003800000 */
.L_x_47:
        /* <DEDUP_REMOVED lines=13> */
.L_x_50:
[----:B------:R-:W-:Y:S05]  /*22f0*/  BSYNC B0 ;  /* 0x0000000000007941 */ /* 0x000fea0003800000 */
.L_x_49:
        /* <DEDUP_REMOVED lines=10> */
.L_x_52:
[----:B------:R-:W-:Y:S05]  /*23a0*/  BSYNC B0 ;  /* 0x0000000000007941 */ /* 0x000fea0003800000 */
.L_x_51:
        /* <DEDUP_REMOVED lines=9> */
.L_x_54:
[----:B------:R-:W-:Y:S05]  /*2440*/  BSYNC B0 ;  /* 0x0000000000007941 */ /* 0x000fea0003800000 */
.L_x_53:
        /* <DEDUP_REMOVED lines=11> */
.L_x_56:
[----:B------:R-:W-:Y:S05]  /*2500*/  BSYNC B0 ;  /* 0x0000000000007941 */ /* 0x000fea0003800000 */
.L_x_55:
        /* <DEDUP_REMOVED lines=13> */
.L_x_58:
[----:B------:R-:W-:Y:S05]  /*25e0*/  BSYNC B0 ;  /* 0x0000000000007941 */ /* 0x000fea0003800000 */
.L_x_57:
        /* <DEDUP_REMOVED lines=10> */
.L_x_60:
[----:B------:R-:W-:Y:S05]  /*2690*/  BSYNC B0 ;  /* 0x0000000000007941 */ /* 0x000fea0003800000 */
.L_x_59:
        /* <DEDUP_REMOVED lines=9> */
.L_x_62:
[----:B------:R-:W-:Y:S05]  /*2730*/  BSYNC B0 ;  /* 0x0000000000007941 */ /* 0x000fea0003800000 */
.L_x_61:
        /* <DEDUP_REMOVED lines=11> */
.L_x_64:
[----:B------:R-:W-:Y:S05]  /*27f0*/  BSYNC B0 ;  /* 0x0000000000007941 */ /* 0x000fea0003800000 */
.L_x_63:
        /* <DEDUP_REMOVED lines=13> */
.L_x_66:
[----:B------:R-:W-:Y:S05]  /*28d0*/  BSYNC B0 ;  /* 0x0000000000007941 */ /* 0x000fea0003800000 */
.L_x_65:
        /* <DEDUP_REMOVED lines=10> */
.L_x_68:
[----:B------:R-:W-:Y:S05]  /*2980*/  BSYNC B0 ;  /* 0x0000000000007941 */ /* 0x000fea0003800000 */
.L_x_67:
        /* <DEDUP_REMOVED lines=9> */
.L_x_70:
[----:B------:R-:W-:Y:S05]  /*2a20*/  BSYNC B0 ;  /* 0x0000000000007941 */ /* 0x000fea0003800000 */
.L_x_69:
        /* <DEDUP_REMOVED lines=11> */
.L_x_72:
[----:B------:R-:W-:Y:S05]  /*2ae0*/  BSYNC B0 ;  /* 0x0000000000007941 */ /* 0x000fea0003800000 */
.L_x_71:
        /* <DEDUP_REMOVED lines=13> */
.L_x_74:
[----:B------:R-:W-:Y:S05]  /*2bc0*/  BSYNC B0 ;  /* 0x0000000000007941 */ /* 0x000fea0003800000 */
.L_x_73:
        /* <DEDUP_REMOVED lines=10> */
.L_x_76:
[----:B------:R-:W-:Y:S05]  /*2c70*/  BSYNC B0 ;  /* 0x0000000000007941 */ /* 0x000fea0003800000 */
.L_x_75:
        /* <DEDUP_REMOVED lines=9> */
.L_x_78:
[----:B------:R-:W-:Y:S05]  /*2d10*/  BSYNC B0 ;  /* 0x0000000000007941 */ /* 0x000fea0003800000 */
.L_x_77:
        /* <DEDUP_REMOVED lines=11> */
.L_x_80:
[----:B------:R-:W-:Y:S05]  /*2dd0*/  BSYNC B0 ;  /* 0x0000000000007941 */ /* 0x000fea0003800000 */
.L_x_79:
        /* <DEDUP_REMOVED lines=13> */
.L_x_82:
[----:B------:R-:W-:Y:S05]  /*2eb0*/  BSYNC B0 ;  /* 0x0000000000007941 */ /* 0x000fea0003800000 */
.L_x_81:
        /* <DEDUP_REMOVED lines=10> */
.L_x_84:
[----:B------:R-:W-:Y:S05]  /*2f60*/  BSYNC B0 ;  /* 0x0000000000007941 */ /* 0x000fea0003800000 */
.L_x_83:
        /* <DEDUP_REMOVED lines=9> */
.L_x_86:
[----:B------:R-:W-:Y:S05]  /*3000*/  BSYNC B0 ;  /* 0x0000000000007941 */ /* 0x000fea0003800000 */
.L_x_85:
        /* <DEDUP_REMOVED lines=11> */
.L_x_88:
[----:B------:R-:W-:Y:S05]  /*30c0*/  BSYNC B0 ;  /* 0x0000000000007941 */ /* 0x000fea0003800000 */
.L_x_87:
        /* <DEDUP_REMOVED lines=13> */
.L_x_90:
[----:B------:R-:W-:Y:S05]  /*31a0*/  BSYNC B0 ;  /* 0x0000000000007941 */ /* 0x000fea0003800000 */
.L_x_89:
        /* <DEDUP_REMOVED lines=10> */
.L_x_92:
[----:B------:R-:W-:Y:S05]  /*3250*/  BSYNC B0 ;  /* 0x0000000000007941 */ /* 0x000fea0003800000 */
.L_x_91:
        /* <DEDUP_REMOVED lines=9> */
.L_x_94:
[----:B------:R-:W-:Y:S05]  /*32f0*/  BSYNC B0 ;  /* 0x0000000000007941 */ /* 0x000fea0003800000 */
.L_x_93:
        /* <DEDUP_REMOVED lines=11> */
.L_x_96:
[----:B------:R-:W-:Y:S05]  /*33b0*/  BSYNC B0 ;  /* 0x0000000000007941 */ /* 0x000fea0003800000 */
.L_x_95:
        /* <DEDUP_REMOVED lines=13> */
.L_x_98:
[----:B------:R-:W-:Y:S05]  /*3490*/  BSYNC B0 ;  /* 0x0000000000007941 */ /* 0x000fea0003800000 */
.L_x_97:
        /* <DEDUP_REMOVED lines=10> */
.L_x_100:
[----:B------:R-:W-:Y:S05]  /*3540*/  BSYNC B0 ;  /* 0x0000000000007941 */ /* 0x000fea0003800000 */
.L_x_99:
        /* <DEDUP_REMOVED lines=9> */
.L_x_102:
[----:B------:R-:W-:Y:S05]  /*35e0*/  BSYNC B0 ;  /* 0x0000000000007941 */ /* 0x000fea0003800000 */
.L_x_101:
        /* <DEDUP_REMOVED lines=11> */
.L_x_104:
[----:B------:R-:W-:Y:S05]  /*36a0*/  BSYNC B0 ;  /* 0x0000000000007941 */ /* 0x000fea0003800000 */
.L_x_103:
        /* <DEDUP_REMOVED lines=13> */
.L_x_106:
[----:B------:R-:W-:Y:S05]  /*3780*/  BSYNC B0 ;  /* 0x0000000000007941 */ /* 0x000fea0003800000 */
.L_x_105:
        /* <DEDUP_REMOVED lines=10> */
.L_x_108:
[----:B------:R-:W-:Y:S05]  /*3830*/  BSYNC B0 ;  /* 0x0000000000007941 */ /* 0x000fea0003800000 */
.L_x_107:
        /* <DEDUP_REMOVED lines=9> */
.L_x_110:
[----:B------:R-:W-:Y:S05]  /*38d0*/  BSYNC B0 ;  /* 0x0000000000007941 */ /* 0x000fea0003800000 */
.L_x_109:
        /* <DEDUP_REMOVED lines=11> */
.L_x_112:
[----:B------:R-:W-:Y:S05]  /*3990*/  BSYNC B0 ;  /* 0x0000000000007941 */ /* 0x000fea0003800000 */
.L_x_111:
        /* <DEDUP_REMOVED lines=13> */
.L_x_114:
[----:B------:R-:W-:Y:S05]  /*3a70*/  BSYNC B0 ;  /* 0x0000000000007941 */ /* 0x000fea0003800000 */
.L_x_113:
        /* <DEDUP_REMOVED lines=10> */
.L_x_116:
[----:B------:R-:W-:Y:S05]  /*3b20*/  BSYNC B0 ;  /* 0x0000000000007941 */ /* 0x000fea0003800000 */
.L_x_115:
        /* <DEDUP_REMOVED lines=9> */
.L_x_118:
[----:B------:R-:W-:Y:S05]  /*3bc0*/  BSYNC B0 ;  /* 0x0000000000007941 */ /* 0x000fea0003800000 */
.L_x_117:
        /* <DEDUP_REMOVED lines=11> */
.L_x_120:
[----:B------:R-:W-:Y:S05]  /*3c80*/  BSYNC B0 ;  /* 0x0000000000007941 */ /* 0x000fea0003800000 */
.L_x_119:
        /* <DEDUP_REMOVED lines=13> */
.L_x_122:
[----:B------:R-:W-:Y:S05]  /*3d60*/  BSYNC B0 ;  /* 0x0000000000007941 */ /* 0x000fea0003800000 */
.L_x_121:
        /* <DEDUP_REMOVED lines=10> */
.L_x_124:
[----:B------:R-:W-:Y:S05]  /*3e10*/  BSYNC B0 ;  /* 0x0000000000007941 */ /* 0x000fea0003800000 */
.L_x_123:
        /* <DEDUP_REMOVED lines=9> */
.L_x_126:
[----:B------:R-:W-:Y:S05]  /*3eb0*/  BSYNC B0 ;  /* 0x0000000000007941 */ /* 0x000fea0003800000 */
.L_x_125:
        /* <DEDUP_REMOVED lines=11> */
.L_x_128:
[----:B------:R-:W-:Y:S05]  /*3f70*/  BSYNC B0 ;  /* 0x0000000000007941 */ /* 0x000fea0003800000 */
.L_x_127:
        /* <DEDUP_REMOVED lines=13> */
.L_x_130:
[----:B------:R-:W-:Y:S05]  /*4050*/  BSYNC B0 ;  /* 0x0000000000007941 */ /* 0x000fea0003800000 */
.L_x_129:
        /* <DEDUP_REMOVED lines=10> */
.L_x_132:
[----:B------:R-:W-:Y:S05]  /*4100*/  BSYNC B0 ;  /* 0x0000000000007941 */ /* 0x000fea0003800000 */
.L_x_131:
        /* <DEDUP_REMOVED lines=9> */
.L_x_134:
[----:B------:R-:W-:Y:S05]  /*41a0*/  BSYNC B0 ;  /* 0x0000000000007941 */ /* 0x000fea0003800000 */
.L_x_133:
        /* <DEDUP_REMOVED lines=11> */
.L_x_136:
[----:B------:R-:W-:Y:S05]  /*4260*/  BSYNC B0 ;  /* 0x0000000000007941 */ /* 0x000fea0003800000 */
.L_x_135:
        /* <DEDUP_REMOVED lines=13> */
.L_x_138:
[----:B------:R-:W-:Y:S05]  /*4340*/  BSYNC B0 ;  /* 0x0000000000007941 */ /* 0x000fea0003800000 */
.L_x_137:
        /* <DEDUP_REMOVED lines=10> */
.L_x_140:
[----:B------:R-:W-:Y:S05]  /*43f0*/  BSYNC B0 ;  /* 0x0000000000007941 */ /* 0x000fea0003800000 */
.L_x_139:
        /* <DEDUP_REMOVED lines=9> */
.L_x_142:
[----:B------:R-:W-:Y:S05]  /*4490*/  BSYNC B0 ;  /* 0x0000000000007941 */ /* 0x000fea0003800000 */
.L_x_141:
        /* <DEDUP_REMOVED lines=11> */
.L_x_144:
[----:B------:R-:W-:Y:S05]  /*4550*/  BSYNC B0 ;  /* 0x0000000000007941 */ /* 0x000fea0003800000 */
.L_x_143:
        /* <DEDUP_REMOVED lines=13> */
.L_x_146:
[----:B------:R-:W-:Y:S05]  /*4630*/  BSYNC B0 ;  /* 0x0000000000007941 */ /* 0x000fea0003800000 */
.L_x_145:
        /* <DEDUP_REMOVED lines=10> */
.L_x_148:
[----:B------:R-:W-:Y:S05]  /*46e0*/  BSYNC B0 ;  /* 0x0000000000007941 */ /* 0x000fea0003800000 */
.L_x_147:
[----:B-----5:R-:W-:Y:S01]  /*46f0*/  HADD2.F32 R3, -RZ, R14.H0_H0 ;  /* 0x2000000eff037230 */ /* 0x020fe20000004100 */
[----:B------:R-:W-:Y:S01]  /*4700*/  ISETP.GT.AND P0, PT, R10, 0x8, P0 ;  /* 0x000000080a00780c */ /* 0x000fe20000704270 */
[----:B------:R-:W-:Y:S03]  /*4710*/  BSSY B0, `(.L_x_149) ;  /* 0x0000007000007945 */ /* 0x000fe60003800000 */
[----:B01-34-:R-:W-:-:S04]  /*4720*/  FMUL R4, R3, R2 ;  /* 0x0000000203047220 */ /* 0x01bfc80000400000 */
[----:B------:R-:W-:-:S05]  /*4730*/  FFMA R4, R85, R0, R4 ;  /* 0x0000000055047223 */ /* 0x000fca0000000004 */
[----:B------:R-:W-:-:S05]  /*4740*/  F2FP.F16.F32.PACK_AB R4, RZ, R4 ;  /* 0x00000004ff04723e */ /* 0x000fca00000000ff */
[----:B------:R0:W-:Y:S01]  /*4750*/  @P3 STG.E.U16 desc[UR12][R6.64+0xf2], R4 ;  /* 0x0000f20406003986 */ /* 0x0001e2000c10150c */
[----:B------:R-:W-:Y:S05]  /*4760*/  @!P0 BRA `(.L_x_150) ;  /* 0x0000000000048947 */ /* 0x000fea0003800000 */
[----:B------:R1:W5:Y:S02]  /*4770*/  LDG.E.LTC128B.U16 R14, desc[UR12][R8.64+0xf0] ;  /* 0x0000f00c080e7981 */ /* 0x000364000c1e1520 */
.L_x_150:
[----:B------:R-:W-:Y:S05]  /*4780*/  BSYNC B0 ;  /* 0x0000000000007941 */ /* 0x000fea0003800000 */
.L_x_149:
        /* <DEDUP_REMOVED lines=11> */
.L_x_152:
[----:B------:R-:W-:Y:S05]  /*4840*/  BSYNC B0 ;  /* 0x0000000000007941 */ /* 0x000fea0003800000 */
.L_x_151:
[----:B0----5:R-:W-:-:S05]  /*4850*/  HADD2.F32 R3, -RZ, R14.H0_H0 ;  /* 0x2000000eff037230 */ /* 0x021fca0000004100 */
[----:B------:R-:W-:-:S04]  /*4860*/  FMUL R2, R3, R2 ;  /* 0x0000000203027220 */ /* 0x000fc80000400000 */
[----:B------:R-:W-:Y:S01]  /*4870*/  FFMA R2, R87, R0, R2 ;  /* 0x0000000057027223 */ /* 0x000fe20000000002 */
[----:B------:R-:W-:Y:S06]  /*4880*/  @!P1 EXIT ;  /* 0x000000000000994d */ /* 0x000fec0003800000 */
[----:B------:R-:W-:-:S05]  /*4890*/  F2FP.F16.F32.PACK_AB R2, RZ, R2 ;  /* 0x00000002ff02723e */ /* 0x000fca00000000ff */
[----:B------:R-:W-:Y:S01]  /*48a0*/  STG.E.U16 desc[UR12][R16.64+0xf2], R2 ;  /* 0x0000f20210007986 */ /* 0x000fe2000c10150c */
[----:B------:R-:W-:Y:S05]  /*48b0*/  EXIT ;  /* 0x000000000000794d */ /* 0x000fea0003800000 */
.L_x_28:
[----:B------:R-:W-:Y:S01]  /*48c0*/  ISETP.GT.AND P3, PT, R3, 0x1, PT ;  /* 0x000000010300780c */ /* 0x000fe20003f64270 */
[----:B------:R-:W-:Y:S01]  /*48d0*/  ULDC.64 UR4, c[0x0][0x650] ;  /* 0x0001940000047ab9 */ /* 0x000fe20000000a00 */
[-C--:B--2---:R-:W-:Y:S01]  /*48e0*/  FMUL R24, R24, R0.reuse ;  /* 0x0000000018187220 */ /* 0x084fe20000400000 */
[-C--:B------:R-:W-:Y:S01]  /*48f0*/  FMUL R25, R25, R0.reuse ;  /* 0x0000000019197220 */ /* 0x080fe20000400000 */
[----:B------:R-:W-:Y:S01]  /*4900*/  ISETP.GT.AND P4, PT, R10, RZ, P3 ;  /* 0x000000ff0a00720c */ /* 0x000fe20001f84270 */
[-C--:B------:R-:W-:Y:S01]  /*4910*/  FMUL R26, R26, R0.reuse ;  /* 0x000000001a1a7220 */ /* 0x080fe20000400000 */
[----:B------:R-:W-:Y:S01]  /*4920*/  LEA R4, P1, R12, UR4, 0x1 ;  /* 0x000000040c047c11 */ /* 0x000fe2000f8208ff */
[----:B------:R-:W-:Y:S01]  /*4930*/  FMUL R27, R27, R0 ;  /* 0x000000001b1b7220 */ /* 0x000fe20000400000 */
[----:B------:R-:W-:Y:S01]  /*4940*/  F2FP.F16.F32.PACK_AB R24, RZ, R24 ;  /* 0x00000018ff18723e */ /* 0x000fe200000000ff */
[-C--:B------:R-:W-:Y:S01]  /*4950*/  FMUL R28, R28, R0.reuse ;  /* 0x000000001c1c7220 */ /* 0x080fe20000400000 */
[----:B------:R-:W-:Y:S01]  /*4960*/  LEA.HI.X R5, R12, UR5, R7, 0x1, P1 ;  /* 0x000000050c057c11 */ /* 0x000fe200088f0c07 */
[-C--:B------:R-:W-:Y:S01]  /*4970*/  FMUL R29, R29, R0.reuse ;  /* 0x000000001d1d7220 */ /* 0x080fe20000400000 */
[----:B------:R-:W-:Y:S01]  /*4980*/  F2FP.F16.F32.PACK_AB R25, RZ, R25 ;  /* 0x00000019ff19723e */ /* 0x000fe200000000ff */
[-C--:B------:R-:W-:Y:S01]  /*4990*/  FMUL R30, R30, R0.reuse ;  /* 0x000000001e1e7220 */ /* 0x080fe20000400000 */
[----:B------:R-:W-:Y:S01]  /*49a0*/  ISETP.GT.AND P3, PT, R10, 0x8, P3 ;  /* 0x000000080a00780c */ /* 0x000fe20001f64270 */
[----:B------:R-:W-:Y:S01]  /*49b0*/  @P2 STG.E.U16 desc[UR12][R4.64], R24 ;  /* 0x0000001804002986 */ /* 0x000fe2000c10150c */
[----:B------:R-:W-:Y:S01]  /*49c0*/  SHF.L.U64.HI R11, R16, 0x1, R11 ;  /* 0x00000001100b7819 */ /* 0x000fe2000001020b */
[----:B------:R-:W-:Y:S01]  /*49d0*/  FMUL R31, R31, R0 ;  /* 0x000000001f1f7220 */ /* 0x000fe20000400000 */
[----:B------:R-:W-:Y:S01]  /*49e0*/  ISETP.GT.AND P2, PT, R10, 0x8, P0 ;  /* 0x000000080a00780c */ /* 0x000fe20000744270 */
[----:B------:R-:W-:Y:S01]  /*49f0*/  @P4 STG.E.U16 desc[UR12][R4.64+0x2], R25 ;  /* 0x0000021904004986 */ /* 0x000fe2000c10150c */
[----:B------:R-:W-:Y:S01]  /*4a00*/  LEA R16, P4, R16, R4, 0x1 ;  /* 0x0000000410107211 */ /* 0x000fe200078808ff */
[-C--:B------:R-:W-:Y:S01]  /*4a10*/  FMUL R32, R32, R0.reuse ;  /* 0x0000000020207220 */ /* 0x080fe20000400000 */
[----:B------:R-:W-:Y:S01]  /*4a20*/  ISETP.GT.AND P1, PT, R3, 0x8, PT ;  /* 0x000000080300780c */ /* 0x000fe20003f24270 */
[-C--:B------:R-:W-:Y:S01]  /*4a30*/  FMUL R33, R33, R0.reuse ;  /* 0x0000000021217220 */ /* 0x080fe20000400000 */
[----:B------:R-:W-:Y:S01]  /*4a40*/  ISETP.GT.AND P0, PT, R3, 0x9, PT ;  /* 0x000000090300780c */ /* 0x000fe20003f04270 */
[----:B------:R-:W-:Y:S01]  /*4a50*/  IMAD.X R17, R11, 0x1, R5, P4 ;  /* 0x000000010b117824 */ /* 0x000fe200020e0605 */
[C---:B------:R-:W-:Y:S01]  /*4a60*/  ISETP.GT.AND P5, PT, R10.reuse, RZ, P1 ;  /* 0x000000ff0a00720c */ /* 0x040fe20000fa4270 */
[--C-:B------:R-:W-:Y:S01]  /*4a70*/  @P3 IMAD.MOV.U32 R6, RZ, RZ, R16.reuse ;  /* 0x000000ffff063224 */ /* 0x100fe200078e0010 */
[C---:B------:R-:W-:Y:S01]  /*4a80*/  ISETP.GT.AND P4, PT, R10.reuse, RZ, P0 ;  /* 0x000000ff0a00720c */ /* 0x040fe20000784270 */
[--C-:B------:R-:W-:Y:S01]  /*4a90*/  @P3 IMAD.MOV.U32 R7, RZ, RZ, R17.reuse ;  /* 0x000000ffff073224 */ /* 0x100fe200078e0011 */
[----:B------:R-:W-:Y:S01]  /*4aa0*/  ISETP.GT.AND P1, PT, R10, 0x8, P1 ;  /* 0x000000080a00780c */ /* 0x000fe20000f24270 */
[----:B------:R-:W-:Y:S01]  /*4ab0*/  FMUL R34, R34, R0 ;  /* 0x0000000022227220 */ /* 0x000fe20000400000 */
[----:B------:R-:W-:Y:S01]  /*4ac0*/  F2FP.F16.F32.PACK_AB R26, RZ, R26 ;  /* 0x0000001aff1a723e */ /* 0x000fe200000000ff */
[-C--:B------:R-:W-:Y:S01]  /*4ad0*/  FMUL R35, R35, R0.reuse ;  /* 0x0000000023237220 */ /* 0x080fe20000400000 */
[----:B------:R-:W-:Y:S01]  /*4ae0*/  F2FP.F16.F32.PACK_AB R27, RZ, R27 ;  /* 0x0000001bff1b723e */ /* 0x000fe200000000ff */
[----:B------:R-:W-:Y:S01]  /*4af0*/  FMUL R36, R36, R0 ;  /* 0x0000000024247220 */ /* 0x000fe20000400000 */
[----:B------:R-:W-:Y:S01]  /*4b00*/  F2FP.F16.F32.PACK_AB R28, RZ, R28 ;  /* 0x0000001cff1c723e */ /* 0x000fe200000000ff */
[----:B------:R-:W-:Y:S01]  /*4b10*/  @P2 STG.E.U16 desc[UR12][R16.64], R26 ;  /* 0x0000001a10002986 */ /* 0x000fe2000c10150c */
[----:B------:R-:W-:Y:S01]  /*4b20*/  F2FP.F16.F32.PACK_AB R29, RZ, R29 ;  /* 0x0000001dff1d723e */ /* 0x000fe200000000ff */
[-C--:B------:R-:W-:Y:S01]  /*4b30*/  FMUL R37, R37, R0.reuse ;  /* 0x0000000025257220 */ /* 0x080fe20000400000 */
[----:B------:R-:W-:Y:S01]  /*4b40*/  ISETP.GT.AND P2, PT, R10, 0x8, P0 ;  /* 0x000000080a00780c */ /* 0x000fe20000744270 */
[----:B------:R0:W-:Y:S01]  /*4b50*/  @P3 STG.E.U16 desc[UR12][R6.64+0x2], R27 ;  /* 0x0000021b06003986 */ /* 0x0001e2000c10150c */
[C---:B------:R-:W-:Y:S01]  /*4b60*/  ISETP.GT.AND P3, PT, R3.reuse, 0x10, PT ;  /* 0x000000100300780c */ /* 0x040fe20003f64270 */
[----:B------:R-:W-:Y:S01]  /*4b70*/  FMUL R38, R38, R0 ;  /* 0x0000000026267220 */ /* 0x000fe20000400000 */
[----:B------:R-:W-:Y:S01]  /*4b80*/  F2FP.F16.F32.PACK_AB R30, RZ, R30 ;  /* 0x0000001eff1e723e */ /* 0x000fe200000000ff */
[----:B------:R-:W-:Y:S01]  /*4b90*/  @P5 STG.E.U16 desc[UR12][R4.64+0x10], R28 ;  /* 0x0000101c04005986 */ /* 0x000fe2000c10150c */
[----:B------:R-:W-:Y:S01]  /*4ba0*/  ISETP.GT.AND P0, PT, R3, 0x11, PT ;  /* 0x000000110300780c */ /* 0x000fe20003f04270 */
[-C--:B------:R-:W-:Y:S01]  /*4bb0*/  FMUL R39, R39, R0.reuse ;  /* 0x0000000027277220 */ /* 0x080fe20000400000 */
[----:B------:R-:W-:Y:S01]  /*4bc0*/  F2FP.F16.F32.PACK_AB R31, RZ, R31 ;  /* 0x0000001fff1f723e */ /* 0x000fe200000000ff */
[----:B------:R-:W-:Y:S01]  /*4bd0*/  @P4 STG.E.U16 desc[UR12][R4.64+0x12], R29 ;  /* 0x0000121d04004986 */ /* 0x000fe2000c10150c */
[----:B------:R-:W-:Y:S01]  /*4be0*/  ISETP.GT.AND P4, PT, R10, RZ, P3 ;  /* 0x000000ff0a00720c */ /* 0x000fe20001f84270 */
[----:B------:R-:W-:Y:S01]  /*4bf0*/  FMUL R40, R40, R0 ;  /* 0x0000000028287220 */ /* 0x000fe20000400000 */
[C---:B------:R-:W-:Y:S01]  /*4c00*/  ISETP.GT.AND P3, PT, R10.reuse, 0x8, P3 ;  /* 0x000000080a00780c */ /* 0x040fe20001f64270 */
[--C-:B0-----:R-:W-:Y:S01]  /*4c10*/  @P1 IMAD.MOV.U32 R6, RZ, RZ, R16.reuse ;  /* 0x000000ffff061224 */ /* 0x101fe200078e0010 */
[----:B------:R-:W-:Y:S01]  /*4c20*/  ISETP.GT.AND P5, PT, R10, RZ, P0 ;  /* 0x000000ff0a00720c */ /* 0x000fe200007a4270 */
[--C-:B------:R-:W-:Y:S01]  /*4c30*/  @P1 IMAD.MOV.U32 R7, RZ, RZ, R17.reuse ;  /* 0x000000ffff071224 */ /* 0x100fe200078e0011 */
[----:B------:R-:W-:Y:S01]  /*4c40*/  F2FP.F16.F32.PACK_AB R32, RZ, R32 ;  /* 0x00000020ff20723e */ /* 0x000fe200000000ff */
[-C--:B------:R-:W-:Y:S01]  /*4c50*/  FMUL R41, R41, R0.reuse ;  /* 0x0000000029297220 */ /* 0x080fe20000400000 */
[----:B------:R-:W-:Y:S01]  /*4c60*/  F2FP.F16.F32.PACK_AB R33, RZ, R33 ;  /* 0x00000021ff21723e */ /* 0x000fe200000000ff */
[-C--:B------:R-:W-:Y:S01]  /*4c70*/  FMUL R42, R42, R0.reuse ;  /* 0x000000002a2a7220 */ /* 0x080fe20000400000 */
[----:B------:R0:W-:Y:S01]  /*4c80*/  @P1 STG.E.U16 desc[UR12][R6.64+0x10], R30 ;  /* 0x0000101e06001986 */ /* 0x0001e2000c10150c */
[----:B------:R-:W-:Y:S01]  /*4c90*/  ISETP.GT.AND P1, PT, R10, 0x8, P0 ;  /* 0x000000080a00780c */ /* 0x000fe20000724270 */
[----:B------:R-:W-:Y:S01]  /*4ca0*/  FMUL R43, R43, R0 ;  /* 0x000000002b2b7220 */ /* 0x000fe20000400000 */
[----:B------:R-:W-:Y:S01]  /*4cb0*/  F2FP.F16.F32.PACK_AB R34, RZ, R34 ;  /* 0x00000022ff22723e */ /* 0x000fe200000000ff */
[-C--:B------:R-:W-:Y:S01]  /*4cc0*/  FMUL R44, R44, R0.reuse ;  /* 0x000000002c2c7220 */ /* 0x080fe20000400000 */
[----:B------:R-:W-:Y:S01]  /*4cd0*/  F2FP.F16.F32.PACK_AB R35, RZ, R35 ;  /* 0x00000023ff23723e */ /* 0x000fe200000000ff */
[-C--:B------:R-:W-:Y:S01]  /*4ce0*/  FMUL R45, R45, R0.reuse ;  /* 0x000000002d2d7220 */ /* 0x080fe20000400000 */
[----:B------:R-:W-:Y:S01]  /*4cf0*/  ISETP.GT.AND P0, PT, R3, 0x19, PT ;  /* 0x000000190300780c */ /* 0x000fe20003f04270 */
[----:B------:R-:W-:Y:S01]  /*4d00*/  FMUL R46, R46, R0 ;  /* 0x000000002e2e7220 */ /* 0x000fe20000400000 */
[----:B------:R-:W-:Y:S01]  /*4d10*/  F2FP.F16.F32.PACK_AB R36, RZ, R36 ;  /* 0x00000024ff24723e */ /* 0x000fe200000000ff */
[----:B------:R-:W-:Y:S01]  /*4d20*/  FMUL R47, R47, R0 ;  /* 0x000000002f2f7220 */ /* 0x000fe20000400000 */
[----:B------:R-:W-:Y:S01]  /*4d30*/  F2FP.F16.F32.PACK_AB R37, RZ, R37 ;  /* 0x00000025ff25723e */ /* 0x000fe200000000ff */
[--C-:B0-----:R-:W-:Y:S01]  /*4d40*/  @P2 IMAD.MOV.U32 R6, RZ, RZ, R16.reuse ;  /* 0x000000ffff062224 */ /* 0x101fe200078e0010 */
[----:B------:R-:W-:Y:S01]  /*4d50*/  F2FP.F16.F32.PACK_AB R38, RZ, R38 ;  /* 0x00000026ff26723e */ /* 0x000fe200000000ff */
[--C-:B------:R-:W-:Y:S01]  /*4d60*/  @P2 IMAD.MOV.U32 R7, RZ, RZ, R17.reuse ;  /* 0x000000ffff072224 */ /* 0x100fe200078e0011 */
[----:B------:R-:W-:Y:S01]  /*4d70*/  F2FP.F16.F32.PACK_AB R39, RZ, R39 ;  /* 0x00000027ff27723e */ /* 0x000fe200000000ff */
[----:B------:R-:W-:Y:S01]  /*4d80*/  FMUL R48, R48, R0 ;  /* 0x0000000030307220 */ /* 0x000fe20000400000 */
[----:B------:R-:W-:Y:S01]  /*4d90*/  F2FP.F16.F32.PACK_AB R40, RZ, R40 ;  /* 0x00000028ff28723e */ /* 0x000fe200000000ff */
[-C--:B------:R-:W-:Y:S01]  /*4da0*/  FMUL R49, R49, R0.reuse ;  /* 0x0000000031317220 */ /* 0x080fe20000400000 */
[----:B------:R0:W-:Y:S01]  /*4db0*/  @P2 STG.E.U16 desc[UR12][R6.64+0x12], R31 ;  /* 0x0000121f06002986 */ /* 0x0001e2000c10150c */
[----:B------:R-:W-:Y:S01]  /*4dc0*/  ISETP.GT.AND P2, PT, R3, 0x18, PT ;  /* 0x000000180300780c */ /* 0x000fe20003f44270 */
[-C--:B------:R-:W-:Y:S01]  /*4dd0*/  FMUL R50, R50, R0.reuse ;  /* 0x0000000032327220 */ /* 0x080fe20000400000 */
[----:B------:R-:W-:Y:S01]  /*4de0*/  F2FP.F16.F32.PACK_AB R41, RZ, R41 ;  /* 0x00000029ff29723e */ /* 0x000fe200000000ff */
[----:B------:R-:W-:Y:S01]  /*4df0*/  @P4 STG.E.U16 desc[UR12][R4.64+0x20], R32 ;  /* 0x0000202004004986 */ /* 0x000fe2000c10150c */
[C---:B------:R-:W-:Y:S01]  /*4e00*/  ISETP.GT.AND P4, PT, R10.reuse, RZ, P2 ;  /* 0x000000ff0a00720c */ /* 0x040fe20001784270 */
[-C--:B------:R-:W-:Y:S01]  /*4e10*/  FMUL R51, R51, R0.reuse ;  /* 0x0000000033337220 */ /* 0x080fe20000400000 */
[C---:B------:R-:W-:Y:S01]  /*4e20*/  ISETP.GT.AND P2, PT, R10.reuse, 0x8, P2 ;  /* 0x000000080a00780c */ /* 0x040fe20001744270 */
[----:B------:R-:W-:Y:S01]  /*4e30*/  @P5 STG.E.U16 desc[UR12][R4.64+0x22], R33 ;  /* 0x0000222104005986 */ /* 0x000fe2000c10150c */
[----:B------:R-:W-:Y:S01]  /*4e40*/  ISETP.GT.AND P5, PT, R10, RZ, P0 ;  /* 0x000000ff0a00720c */ /* 0x000fe200007a4270 */
[----:B------:R-:W-:Y:S01]  /*4e50*/  FMUL R52, R52, R0 ;  /* 0x0000000034347220 */ /* 0x000fe20000400000 */
[----:B------:R-:W-:Y:S01]  /*4e60*/  F2FP.F16.F32.PACK_AB R42, RZ, R42 ;  /* 0x0000002aff2a723e */ /* 0x000fe200000000ff */
[--C-:B0-----:R-:W-:Y:S01]  /*4e70*/  @P3 IMAD.MOV.U32 R6, RZ, RZ, R16.reuse ;  /* 0x000000ffff063224 */ /* 0x101fe200078e0010 */
[----:B------:R-:W-:Y:S01]  /*4e80*/  F2FP.F16.F32.PACK_AB R43, RZ, R43 ;  /* 0x0000002bff2b723e */ /* 0x000fe200000000ff */
[--C-:B------:R-:W-:Y:S01]  /*4e90*/  @P3 IMAD.MOV.U32 R7, RZ, RZ, R17.reuse ;  /* 0x000000ffff073224 */ /* 0x100fe200078e0011 */
[----:B------:R-:W-:Y:S01]  /*4ea0*/  F2FP.F16.F32.PACK_AB R44, RZ, R44 ;  /* 0x0000002cff2c723e */ /* 0x000fe200000000ff */
[-C--:B------:R-:W-:Y:S01]  /*4eb0*/  FMUL R53, R53, R0.reuse ;  /* 0x0000000035357220 */ /* 0x080fe20000400000 */
[----:B------:R-:W-:Y:S01]  /*4ec0*/  F2FP.F16.F32.PACK_AB R45, RZ, R45 ;  /* 0x0000002dff2d723e */ /* 0x000fe200000000ff */
[-C--:B------:R-:W-:Y:S01]  /*4ed0*/  FMUL R54, R54, R0.reuse ;  /* 0x0000000036367220 */ /* 0x080fe20000400000 */
[----:B------:R0:W-:Y:S01]  /*4ee0*/  @P3 STG.E.U16 desc[UR12][R6.64+0x20], R34 ;  /* 0x0000202206003986 */ /* 0x0001e2000c10150c */
[----:B------:R-:W-:Y:S01]  /*4ef0*/  ISETP.GT.AND P3, PT, R3, 0x20, PT ;  /* 0x000000200300780c */ /* 0x000fe20003f64270 */
[----:B------:R-:W-:Y:S01]  /*4f00*/  FMUL R55, R55, R0 ;  /* 0x0000000037377220 */ /* 0x000fe20000400000 */
[----:B------:R-:W-:Y:S01]  /*4f10*/  F2FP.F16.F32.PACK_AB R46, RZ, R46 ;  /* 0x0000002eff2e723e */ /* 0x000fe200000000ff */
[-C--:B------:R-:W-:Y:S01]  /*4f20*/  FMUL R56, R56, R0.reuse ;  /* 0x0000000038387220 */ /* 0x080fe20000400000 */
[----:B------:R-:W-:Y:S01]  /*4f30*/  F2FP.F16.F32.PACK_AB R47, RZ, R47 ;  /* 0x0000002fff2f723e */ /* 0x000fe200000000ff */
[----:B------:R-:W-:Y:S01]  /*4f40*/  FMUL R57, R57, R0 ;  /* 0x0000000039397220 */ /* 0x000fe20000400000 */
[----:B------:R-:W-:Y:S01]  /*4f50*/  F2FP.F16.F32.PACK_AB R48, RZ, R48 ;  /* 0x00000030ff30723e */ /* 0x000fe200000000ff */
[-C--:B------:R-:W-:Y:S01]  /*4f60*/  FMUL R58, R58, R0.reuse ;  /* 0x000000003a3a7220 */ /* 0x080fe20000400000 */
[----:B------:R-:W-:Y:S01]  /*4f70*/  F2FP.F16.F32.PACK_AB R49, RZ, R49 ;  /* 0x00000031ff31723e */ /* 0x000fe200000000ff */
        /* <DEDUP_REMOVED lines=10> */
[----:B------:R-:W-:Y:S01]  /*5020*/  ISETP.GT.AND P1, PT, R10, 0x8, P0 ;  /* 0x000000080a00780c */ /* 0x000fe20000724270 */
[-C--:B------:R-:W-:Y:S01]  /*5030*/  FMUL R62, R62, R0.reuse ;  /* 0x000000003e3e7220 */ /* 0x080fe20000400000 */
[----:B------:R-:W-:Y:S01]  /*5040*/  ISETP.GT.AND P0, PT, R3, 0x21, PT ;  /* 0x000000210300780c */ /* 0x000fe20003f04270 */
        /* <DEDUP_REMOVED lines=65> */
[----:B0-----:R-:W-:Y:S01]  /*5460*/  @P1 IMAD.MOV.U32 R6, RZ, RZ, R16 ;  /* 0x000000ffff061224 */ /* 0x001fe200078e0010 */
[----:B------:R-:W-:Y:S01]  /*5470*/  F2FP.F16.F32.PACK_AB R75, RZ, R75 ;  /* 0x0000004bff4b723e */ /* 0x000fe200000000ff */
[----:B------:R-:W-:Y:S01]  /*5480*/  @P1 IMAD.MOV.U32 R7, RZ, RZ, R17 ;  /* 0x000000ffff071224 */ /* 0x000fe200078e0011 */
        /* <DEDUP_REMOVED lines=10> */
[----:B------:R-:W-:Y:S01]  /*5530*/  FMUL R0, R87, R0 ;  /* 0x0000000057007220 */ /* 0x000fe20000400000 */
[C---:B------:R-:W-:Y:S01]  /*5540*/  ISETP.GT.AND P3, PT, R10.reuse, 0x8, P3 ;  /* 0x000000080a00780c */ /* 0x040fe20001f64270 */
[----:B------:R-:W-:Y:S01]  /*5550*/  @P5 STG.E.U16 desc[UR12][R4.64+0x52], R45 ;  /* 0x0000522d04005986 */ /* 0x000fe2000c10150c */
[----:B------:R-:W-:-:S02]  /*5560*/  ISETP.GT.AND P5, PT, R10, RZ, P0 ;  /* 0x000000ff0a00720c */ /* 0x000fc400007a4270 */
[----:B------:R-:W-:Y:S01]  /*5570*/  F2FP.F16.F32.PACK_AB R78, RZ, R78 ;  /* 0x0000004eff4e723e */ /* 0x000fe200000000ff */
[----:B0-----:R-:W-:Y:S01]  /*5580*/  @P2 IMAD.MOV.U32 R6, RZ, RZ, R16 ;  /* 0x000000ffff062224 */ /* 0x001fe200078e0010 */
[----:B------:R-:W-:Y:S01]  /*5590*/  F2FP.F16.F32.PACK_AB R79, RZ, R79 ;  /* 0x0000004fff4f723e */ /* 0x000fe200000000ff */
[----:B------:R-:W-:Y:S01]  /*55a0*/  @P2 IMAD.MOV.U32 R7, RZ, RZ, R17 ;  /* 0x000000ffff072224 */ /* 0x000fe200078e0011 */
[----:B------:R-:W-:Y:S02]  /*55b0*/  F2FP.F16.F32.PACK_AB R80, RZ, R80 ;  /* 0x00000050ff50723e */ /* 0x000fe400000000ff */
[----:B------:R-:W-:Y:S02]  /*55c0*/  F2FP.F16.F32.PACK_AB R81, RZ, R81 ;  /* 0x00000051ff51723e */ /* 0x000fe400000000ff */
[----:B------:R0:W-:Y:S01]  /*55d0*/  @P2 STG.E.U16 desc[UR12][R6.64+0x50], R46 ;  /* 0x0000502e06002986 */ /* 0x0001e2000c10150c */
[----:B------:R-:W-:Y:S02]  /*55e0*/  ISETP.GT.AND P2, PT, R3, 0x38, PT ;  /* 0x000000380300780c */ /* 0x000fe40003f44270 */
[----:B------:R-:W-:-:S02]  /*55f0*/  F2FP.F16.F32.PACK_AB R82, RZ, R82 ;  /* 0x00000052ff52723e */ /* 0x000fc400000000ff */
[----:B------:R-:W-:Y:S02]  /*5600*/  F2FP.F16.F32.PACK_AB R83, RZ, R83 ;  /* 0x00000053ff53723e */ /* 0x000fe400000000ff */
[----:B------:R-:W-:Y:S02]  /*5610*/  F2FP.F16.F32.PACK_AB R84, RZ, R84 ;  /* 0x00000054ff54723e */ /* 0x000fe400000000ff */
[----:B------:R-:W-:Y:S02]  /*5620*/  F2FP.F16.F32.PACK_AB R85, RZ, R85 ;  /* 0x00000055ff55723e */ /* 0x000fe400000000ff */
[----:B------:R-:W-:Y:S01]  /*5630*/  F2FP.F16.F32.PACK_AB R86, RZ, R86 ;  /* 0x00000056ff56723e */ /* 0x000fe200000000ff */
[----:B0-----:R-:W-:Y:S02]  /*5640*/  @P1 IMAD.MOV.U32 R6, RZ, RZ, R16 ;  /* 0x000000ffff061224 */ /* 0x001fe400078e0010 */
[----:B------:R-:W-:-:S05]  /*5650*/  @P1 IMAD.MOV.U32 R7, RZ, RZ, R17 ;  /* 0x000000ffff071224 */ /* 0x000fca00078e0011 */
[----:B------:R0:W-:Y:S01]  /*5660*/  @P1 STG.E.U16 desc[UR12][R6.64+0x52], R47 ;  /* 0x0000522f06001986 */ /* 0x0001e2000c10150c */
[C---:B------:R-:W-:Y:S02]  /*5670*/  ISETP.GT.AND P1, PT, R10.reuse, 0x8, P0 ;  /* 0x000000080a00780c */ /* 0x040fe40000724270 */
[----:B------:R-:W-:Y:S01]  /*5680*/  ISETP.GT.AND P0, PT, R3, 0x39, PT ;  /* 0x000000390300780c */ /* 0x000fe20003f04270 */
[----:B------:R-:W-:Y:S01]  /*5690*/  @P4 STG.E.U16 desc[UR12][R4.64+0x60], R48 ;  /* 0x0000603004004986 */ /* 0x000fe2000c10150c */
[C---:B------:R-:W-:Y:S02]  /*56a0*/  ISETP.GT.AND P4, PT, R10.reuse, RZ, P2 ;  /* 0x000000ff0a00720c */ /* 0x040fe40001784270 */
[C---:B------:R-:W-:Y:S01]  /*56b0*/  ISETP.GT.AND P2, PT, R10.reuse, 0x8, P2 ;  /* 0x000000080a00780c */ /* 0x040fe20001744270 */
[----:B------:R-:W-:Y:S01]  /*56c0*/  @P5 STG.E.U16 desc[UR12][R4.64+0x62], R49 ;  /* 0x0000623104005986 */ /* 0x000fe2000c10150c */
[----:B------:R-:W-:Y:S01]  /*56d0*/  ISETP.GT.AND P5, PT, R10, RZ, P0 ;  /* 0x000000ff0a00720c */ /* 0x000fe200007a4270 */
[----:B0-----:R-:W-:-:S02]  /*56e0*/  @P3 IMAD.MOV.U32 R6, RZ, RZ, R16 ;  /* 0x000000ffff063224 */ /* 0x001fc400078e0010 */
[----:B------:R-:W-:-:S05]  /*56f0*/  @P3 IMAD.MOV.U32 R7, RZ, RZ, R17 ;  /* 0x000000ffff073224 */ /* 0x000fca00078e0011 */
[----:B------:R0:W-:Y:S01]  /*5700*/  @P3 STG.E.U16 desc[UR12][R6.64+0x60], R50 ;  /* 0x0000603206003986 */ /* 0x0001e2000c10150c */
[----:B------:R-:W-:Y:S01]  /*5710*/  ISETP.GT.AND P3, PT, R3, 0x40, PT ;  /* 0x000000400300780c */ /* 0x000fe20003f64270 */
        /* <DEDUP_REMOVED lines=37> */
[C---:B------:R-:W-:Y:S02]  /*5970*/  ISETP.GT.AND P5, PT, R10.reuse, RZ, P0 ;  /* 0x000000ff0a00720c */ /* 0x040fe400007a4270 */
[----:B------:R-:W-:Y:S01]  /*5980*/  ISETP.GT.AND P0, PT, R10, 0x8, P0 ;  /* 0x000000080a00780c */ /* 0x000fe20000704270 */
[----:B0-----:R-:W-:-:S02]  /*5990*/  @P2 IMAD.MOV.U32 R6, RZ, RZ, R16 ;  /* 0x000000ffff062224 */ /* 0x001fc400078e0010 */
[----:B------:R-:W-:-:S05]  /*59a0*/  @P2 IMAD.MOV.U32 R7, RZ, RZ, R17 ;  /* 0x000000ffff072224 */ /* 0x000fca00078e0011 */
[----:B------:R0:W-:Y:S01]  /*59b0*/  @P2 STG.E.U16 desc[UR12][R6.64+0x90], R62 ;  /* 0x0000903e06002986 */ /* 0x0001e2000c10150c */
[----:B------:R-:W-:Y:S01]  /*59c0*/  ISETP.GT.AND P2, PT, R3, 0x59, PT ;  /* 0x000000590300780c */ /* 0x000fe20003f44270 */
[----:B0-----:R-:W-:Y:S02]  /*59d0*/  @P1 IMAD.MOV.U32 R6, RZ, RZ, R16 ;  /* 0x000000ffff061224 */ /* 0x001fe400078e0010 */
[----:B------:R-:W-:-:S05]  /*59e0*/  @P1 IMAD.MOV.U32 R7, RZ, RZ, R17 ;  /* 0x000000ffff071224 */ /* 0x000fca00078e0011 */
[----:B------:R0:W-:Y:S01]  /*59f0*/  @P1 STG.E.U16 desc[UR12][R6.64+0x92], R63 ;  /* 0x0000923f06001986 */ /* 0x0001e2000c10150c */
[----:B------:R-:W-:-:S03]  /*5a00*/  ISETP.GT.AND P1, PT, R3, 0x58, PT ;  /* 0x000000580300780c */ /* 0x000fc60003f24270 */
[----:B------:R-:W-:Y:S01]  /*5a10*/  @P4 STG.E.U16 desc[UR12][R4.64+0xa0], R64 ;  /* 0x0000a04004004986 */ /* 0x000fe2000c10150c */
[C---:B------:R-:W-:Y:S02]  /*5a20*/  ISETP.GT.AND P4, PT, R10.reuse, RZ, P1 ;  /* 0x000000ff0a00720c */ /* 0x040fe40000f84270 */
[C---:B------:R-:W-:Y:S01]  /*5a30*/  ISETP.GT.AND P1, PT, R10.reuse, 0x8, P1 ;  /* 0x000000080a00780c */ /* 0x040fe20000f24270 */
[----:B------:R-:W-:Y:S01]  /*5a40*/  @P5 STG.E.U16 desc[UR12][R4.64+0xa2], R65 ;  /* 0x0000a24104005986 */ /* 0x000fe2000c10150c */
[C---:B------:R-:W-:Y:S02]  /*5a50*/  ISETP.GT.AND P5, PT, R10.reuse, RZ, P2 ;  /* 0x000000ff0a00720c */ /* 0x040fe400017a4270 */
[----:B------:R-:W-:Y:S01]  /*5a60*/  ISETP.GT.AND P2, PT, R10, 0x8, P2 ;  /* 0x000000080a00780c */ /* 0x000fe20001744270 */
[----:B0-----:R-:W-:Y:S02]  /*5a70*/  @P3 IMAD.MOV.U32 R6, RZ, RZ, R16 ;  /* 0x000000ffff063224 */ /* 0x001fe400078e0010 */
        /* <DEDUP_REMOVED lines=15> */
[----:B------:R0:W-:Y:S02]  /*5b70*/  @P1 STG.E.U16 desc[UR12][R6.64+0xb0], R70 ;  /* 0x0000b04606001986 */ /* 0x0001e4000c10150c */
[----:B0-----:R-:W-:Y:S02]  /*5b80*/  @P2 IMAD.MOV.U32 R6, RZ, RZ, R16 ;  /* 0x000000ffff062224 */ /* 0x001fe400078e0010 */
[----:B------:R-:W-:-:S05]  /*5b90*/  @P2 IMAD.MOV.U32 R7, RZ, RZ, R17 ;  /* 0x000000ffff072224 */ /* 0x000fca00078e0011 */
[----:B------:R0:W-:Y:S01]  /*5ba0*/  @P2 STG.E.U16 desc[UR12][R6.64+0xb2], R71 ;  /* 0x0000b24706002986 */ /* 0x0001e2000c10150c */
[----:B------:R-:W-:-:S03]  /*5bb0*/  ISETP.GT.AND P2, PT, R3, 0x71, PT ;  /* 0x000000710300780c */ /* 0x000fc60003f44270 */
[----:B------:R-:W-:Y:S01]  /*5bc0*/  @P4 STG.E.U16 desc[UR12][R4.64+0xc0], R72 ;  /* 0x0000c04804004986 */ /* 0x000fe2000c10150c */
[----:B------:R-:W-:-:S03]  /*5bd0*/  ISETP.GT.AND P4, PT, R3, 0x68, PT ;  /* 0x000000680300780c */ /* 0x000fc60003f84270 */
[----:B------:R-:W-:Y:S01]  /*5be0*/  @P5 STG.E.U16 desc[UR12][R4.64+0xc2], R73 ;  /* 0x0000c24904005986 */ /* 0x000fe2000c10150c */
[----:B------:R-:W-:Y:S02]  /*5bf0*/  ISETP.GT.AND P5, PT, R3, 0x69, PT ;  /* 0x000000690300780c */ /* 0x000fe40003fa4270 */
[C---:B------:R-:W-:Y:S01]  /*5c00*/  ISETP.GT.AND P1, PT, R10.reuse, RZ, P4 ;  /* 0x000000ff0a00720c */ /* 0x040fe20002724270 */
[----:B0-----:R-:W-:Y:S01]  /*5c10*/  @P3 IMAD.MOV.U32 R6, RZ, RZ, R16 ;  /* 0x000000ffff063224 */ /* 0x001fe200078e0010 */
[C---:B------:R-:W-:Y:S01]  /*5c20*/  ISETP.GT.AND P6, PT, R10.reuse, RZ, P5 ;  /* 0x000000ff0a00720c */ /* 0x040fe20002fc4270 */
[----:B------:R-:W-:Y:S01]  /*5c30*/  @P3 IMAD.MOV.U32 R7, RZ, RZ, R17 ;  /* 0x000000ffff073224 */ /* 0x000fe200078e0011 */
[----:B------:R-:W-:-:S04]  /*5c40*/  ISETP.GT.AND P4, PT, R10, 0x8, P4 ;  /* 0x000000080a00780c */ /* 0x000fc80002784270 */
[----:B------:R0:W-:Y:S01]  /*5c50*/  @P3 STG.E.U16 desc[UR12][R6.64+0xc0], R74 ;  /* 0x0000c04a06003986 */ /* 0x0001e2000c10150c */
[----:B------:R-:W-:-:S06]  /*5c60*/  ISETP.GT.AND P3, PT, R3, 0x70, PT ;  /* 0x000000700300780c */ /* 0x000fcc0003f64270 */
[----:B------:R-:W-:Y:S02]  /*5c70*/  @P6 IMAD.MOV.U32 R2, RZ, RZ, R4 ;  /* 0x000000ffff026224 */ /* 0x000fe400078e0004 */
[----:B0-----:R-:W-:Y:S02]  /*5c80*/  @P0 IMAD.MOV.U32 R6, RZ, RZ, R16 ;  /* 0x000000ffff060224 */ /* 0x001fe400078e0010 */
[----:B------:R-:W-:-:S05]  /*5c90*/  @P0 IMAD.MOV.U32 R7, RZ, RZ, R17 ;  /* 0x000000ffff070224 */ /* 0x000fca00078e0011 */
[----:B------:R-:W-:Y:S01]  /*5ca0*/  @P0 STG.E.U16 desc[UR12][R6.64+0xc2], R75 ;  /* 0x0000c24b06000986 */ /* 0x000fe2000c10150c */
[----:B------:R-:W-:-:S03]  /*5cb0*/  ISETP.GT.AND P0, PT, R3, 0x79, PT ;  /* 0x000000790300780c */ /* 0x000fc60003f04270 */
[----:B------:R-:W-:Y:S01]  /*5cc0*/  @P1 STG.E.U16 desc[UR12][R4.64+0xd0], R76 ;  /* 0x0000d04c04001986 */ /* 0x000fe2000c10150c */
[----:B------:R-:W-:Y:S01]  /*5cd0*/  ISETP.GT.AND P1, PT, R3, 0x78, PT ;  /* 0x000000780300780c */ /* 0x000fe20003f24270 */
[----:B------:R-:W-:-:S05]  /*5ce0*/  @P6 IMAD.MOV.U32 R3, RZ, RZ, R5 ;  /* 0x000000ffff036224 */ /* 0x000fca00078e0005 */
[----:B------:R0:W-:Y:S01]  /*5cf0*/  @P6 STG.E.U16 desc[UR12][R2.64+0xd2], R77 ;  /* 0x0000d24d02006986 */ /* 0x0001e2000c10150c */
[C---:B------:R-:W-:Y:S02]  /*5d00*/  ISETP.GT.AND P6, PT, R10.reuse, 0x8, P5 ;  /* 0x000000080a00780c */ /* 0x040fe40002fc4270 */
[C---:B------:R-:W-:Y:S02]  /*5d10*/  ISETP.GT.AND P5, PT, R10.reuse, RZ, P3 ;  /* 0x000000ff0a00720c */ /* 0x040fe40001fa4270 */
[----:B------:R-:W-:Y:S01]  /*5d20*/  ISETP.GT.AND P3, PT, R10, 0x8, P3 ;  /* 0x000000080a00780c */ /* 0x000fe20001f64270 */
[----:B0-----:R-:W-:Y:S02]  /*5d30*/  @P4 IMAD.MOV.U32 R2, RZ, RZ, R16 ;  /* 0x000000ffff024224 */ /* 0x001fe400078e0010 */
[----:B------:R-:W-:-:S05]  /*5d40*/  @P4 IMAD.MOV.U32 R3, RZ, RZ, R17 ;  /* 0x000000ffff034224 */ /* 0x000fca00078e0011 */
[----:B------:R0:W-:Y:S01]  /*5d50*/  @P4 STG.E.U16 desc[UR12][R2.64+0xd0], R78 ;  /* 0x0000d04e02004986 */ /* 0x0001e2000c10150c */
        /* <DEDUP_REMOVED lines=14> */
[----:B------:R0:W-:Y:S02]  /*5e40*/  @P4 STG.E.U16 desc[UR12][R2.64+0xe2], R81 ;  /* 0x0000e25102004986 */ /* 0x0001e4000c10150c */
        /* <DEDUP_REMOVED lines=8> */
[----:B------:R0:W-:Y:S04]  /*5ed0*/  @P5 STG.E.U16 desc[UR12][R2.64+0xf0], R84 ;  /* 0x0000f05402005986 */ /* 0x0001e8000c10150c */
[----:B------:R1:W-:Y:S01]  /*5ee0*/  @P6 STG.E.U16 desc[UR12][R4.64+0xf2], R85 ;  /* 0x0000f25504006986 */ /* 0x0003e2000c10150c */
[----:B0-----:R-:W-:Y:S02]  /*5ef0*/  @P1 IMAD.MOV.U32 R2, RZ, RZ, R16 ;  /* 0x000000ffff021224 */ /* 0x001fe400078e0010 */
[----:B------:R-:W-:-:S05]  /*5f00*/  @P1 IMAD.MOV.U32 R3, RZ, RZ, R17 ;  /* 0x000000ffff031224 */ /* 0x000fca00078e0011 */
[----:B------:R1:W-:Y:S01]  /*5f10*/  @P1 STG.E.U16 desc[UR12][R2.64+0xf0], R86 ;  /* 0x0000f05602001986 */ /* 0x0003e2000c10150c */
[----:B------:R-:W-:Y:S05]  /*5f20*/  @!P0 EXIT ;  /* 0x000000000000894d */ /* 0x000fea0003800000 */
[----:B------:R-:W-:-:S05]  /*5f30*/  F2FP.F16.F32.PACK_AB R0, RZ, R0 ;  /* 0x00000000ff00723e */ /* 0x000fca00000000ff */
[----:B------:R-:W-:Y:S01]  /*5f40*/  STG.E.U16 desc[UR12][R16.64+0xf2], R0 ;  /* 0x0000f20010007986 */ /* 0x000fe2000c10150c */
[----:B------:R-:W-:Y:S05]  /*5f50*/  EXIT ;  /* 0x000000000000794d */ /* 0x000fea0003800000 */
.L_x_14:
[----:B------:R-:W-:-:S13]  /*5f60*/  ISETP.NE.AND P0, PT, R8, RZ, PT ;  /* 0x000000ff0800720c */ /* 0x000fda0003f05270 */
[----:B------:R-:W-:Y:S05]  /*5f70*/  @P0 EXIT ;  /* 0x000000000000094d */ /* 0x000fea0003800000 */
[----:B------:R-:W-:-:S13]  /*5f80*/  ELECT P0, URZ, PT ;  /* 0x00000000003f782f */ /* 0x000fda0003800000 */
[----:B------:R-:W-:Y:S05]  /*5f90*/  @!P0 BRA `(.L_x_153) ;  /* 0x00000008000c8947 */ /* 0x000fea0003800000 */
[----:B------:R-:W-:-:S13]  /*5fa0*/  ISETP.GE.AND P0, PT, R6, 0x1, PT ;  /* 0x000000010600780c */ /* 0x000fda0003f06270 */
[----:B------:R-:W-:Y:S05]  /*5fb0*/  @!P0 BRA `(.L_x_153) ;  /* 0x0000000800048947 */ /* 0x000fea0003800000 */
[----:B------:R-:W2:Y:S01]  /*5fc0*/  S2R R14, SR_CgaCtaId ;  /* 0x00000000000e7919 */ /* 0x000ea20000008800 */
[----:B------:R-:W-:Y:S01]  /*5fd0*/  IMAD.SHL.U32 R21, R11, 0x40, RZ ;  /* 0x000000400b157824 */ /* 0x000fe200078e00ff */
[----:B------:R-:W-:Y:S01]  /*5fe0*/  ULDC UR4, c[0x0][0x384] ;  /* 0x0000e10000047ab9 */ /* 0x000fe20000000800 */
[----:B------:R-:W-:Y:S01]  /*5ff0*/  LOP3.LUT P0, RZ, R10, 0x1f, RZ, 0xc0, !PT ;  /* 0x0000001f0aff7812 */ /* 0x000fe2000780c0ff */
[----:B------:R-:W-:Y:S01]  /*6000*/  ULDC UR5, c[0x0][0x388] ;  /* 0x0000e20000057ab9 */ /* 0x000fe20000000800 */
[----:B------:R-:W-:Y:S01]  /*6010*/  IMAD.HI.U32 R3, R21, UR4, RZ ;  /* 0x0000000415037c27 */ /* 0x000fe2000f8e00ff */
[C---:B------:R-:W-:Y:S02]  /*6020*/  ISETP.NE.AND P1, PT, R12.reuse, RZ, PT ;  /* 0x000000ff0c00720c */ /* 0x040fe40003f25270 */
[----:B------:R-:W-:Y:S02]  /*6030*/  CS2R R8, SRZ ;  /* 0x0000000000087805 */ /* 0x000fe4000001ff00 */
[----:B------:R-:W-:Y:S01]  /*6040*/  ISETP.NE.OR P0, PT, R12, RZ, !P0 ;  /* 0x000000ff0c00720c */ /* 0x000fe20004705670 */
[----:B------:R-:W-:Y:S01]  /*6050*/  VIADD R25, R6, 0x1 ;  /* 0x0000000106197836 */ /* 0x000fe20000000000 */
[----:B------:R-:W-:Y:S01]  /*6060*/  LOP3.LUT R24, R4, 0x2, RZ, 0xfc, !PT ;  /* 0x0000000204187812 */ /* 0x000fe200078efcff */
[----:B------:R-:W-:Y:S01]  /*6070*/  IMAD.MOV.U32 R5, RZ, RZ, 0x1 ;  /* 0x00000001ff057424 */ /* 0x000fe200078e00ff */
[----:B------:R-:W-:Y:S01]  /*6080*/  CS2R R10, SRZ ;  /* 0x00000000000a7805 */ /* 0x000fe2000001ff00 */
[----:B------:R-:W-:Y:S01]  /*6090*/  IMAD.MOV.U32 R7, RZ, RZ, RZ ;  /* 0x000000ffff077224 */ /* 0x000fe200078e00ff */
[----:B------:R-:W-:Y:S01]  /*60a0*/  SHF.R.U32.HI R3, RZ, UR5, R3 ;  /* 0x00000005ff037c19 */ /* 0x000fe20008011603 */
[----:B--2--5:R-:W-:-:S05]  /*60b0*/  IMAD.SHL.U32 R0, R14, 0x40, RZ ;  /* 0x000000400e007824 */ /* 0x024fca00078e00ff */
[----:B------:R-:W-:-:S05]  /*60c0*/  LOP3.LUT R0, R0, 0x40, RZ, 0xc0, !PT ;  /* 0x0000004000007812 */ /* 0x000fca00078ec0ff */
[----:B---3--:R-:W-:Y:S02]  /*60d0*/  IMAD R2, R13, 0x80, R0 ;  /* 0x000000800d027824 */ /* 0x008fe400078e0200 */
[----:B------:R-:W-:-:S07]  /*60e0*/  IMAD.SHL.U32 R0, R14, 0x1000, RZ ;  /* 0x000010000e007824 */ /* 0x000fce00078e00ff */
.L_x_157:
[----:B------:R-:W0:Y:S01]  /*60f0*/  S2R R13, SR_CgaCtaId ;  /* 0x00000000000d7919 */ /* 0x000e220000008800 */
[----:B------:R-:W-:-:S04]  /*6100*/  MOV R12, 0x400 ;  /* 0x00000400000c7802 */ /* 0x000fc80000000f00 */
[----:B0-----:R-:W-:Y:S02]  /*6110*/  LEA R20, R13, R12, 0x18 ;  /* 0x0000000c0d147211 */ /* 0x001fe400078ec0ff */
[----:B------:R-:W-:-:S03]  /*6120*/  SHF.L.U32 R12, R5, 0x1f, RZ ;  /* 0x0000001f050c7819 */ /* 0x000fc600000006ff */
[----:B------:R-:W-:-:S07]  /*6130*/  IMAD R15, R7, 0x8, R20 ;  /* 0x00000008070f7824 */ /* 0x000fce00078e0214 */
.L_x_154:
[----:B0-----:R0:W1:Y:S02]  /*6140*/  SYNCS.PHASECHK.TRANS64.TRYWAIT P2, [R15+URZ+0x36048], R12 ;  /* 0x0360480c0f0075a7 */ /* 0x001064000804017f */
[----:B-1----:R-:W-:Y:S05]  /*6150*/  @!P2 NANOSLEEP.SYNCS 0x989680 ;  /* 0x009896800000a95d */ /* 0x002fea0003900000 */
[----:B------:R-:W1:Y:S02]  /*6160*/  @!P2 SYNCS.PHASECHK.TRANS64 P2, [R15+URZ+0x36048], R12 ;  /* 0x0360480c0f00a5a7 */ /* 0x000e64000804007f */
[----:B-1----:R-:W-:Y:S05]  /*6170*/  @!P2 BRA `(.L_x_154) ;  /* 0xfffffffc00f0a947 */ /* 0x002fea000383ffff */
[----:B0-----:R-:W0:Y:S02]  /*6180*/  @!P1 LDC R12, c[0x0][0x580] ;  /* 0x00016000ff0c9b82 */ /* 0x001e240000000800 */
[----:B0-----:R0:W-:Y:S02]  /*6190*/  @!P1 SYNCS.ARRIVE.TRANS64 RZ, [R15+URZ+0x36000], R12 ;  /* 0x0360000c0fff99a7 */ /* 0x0011e4000800003f */
[----:B0-----:R-:W-:-:S04]  /*61a0*/  PRMT R12, R24, 0x9910, RZ ;  /* 0x00009910180c7816 */ /* 0x001fc800000000ff */
[----:B------:R-:W-:-:S13]  /*61b0*/  ISETP.NE.AND P2, PT, R12, 0x2, PT ;  /* 0x000000020c00780c */ /* 0x000fda0003f45270 */
[----:B------:R-:W-:Y:S05]  /*61c0*/  @P2 BRA `(.L_x_155) ;  /* 0x0000000000042947 */ /* 0x000fea0003800000 */
[----:B------:R-:W-:Y:S01]  /*61d0*/  BPT.TRAP 0x1 ;  /* 0x000000040000795c */ /* 0x000fe20000300000 */
.L_x_155:
[----:B------:R-:W-:Y:S05]  /*61e0*/  @P0 BRA `(.L_x_156) ;  /* 0x0000000000040947 */ /* 0x000fea0003800000 */
[----:B------:R-:W-:Y:S01]  /*61f0*/  BPT.TRAP 0x1 ;  /* 0x000000040000795c */ /* 0x000fe20000300000 */
.L_x_156:
[----:B------:R-:W0:Y:S01]  /*6200*/  LDC R16, c[0x0][0x380] ;  /* 0x0000e000ff107b82 */ /* 0x000e220000000800 */
[----:B------:R-:W-:Y:S01]  /*6210*/  R2UR UR4, R3 ;  /* 0x00000000030472ca */ /* 0x000fe200000e0000 */
[----:B------:R-:W-:Y:S01]  /*6220*/  ULDC UR16, c[0x0][0x38c] ;  /* 0x0000e30000107ab9 */ /* 0x000fe20000000800 */
[----:B------:R-:W-:Y:S01]  /*6230*/  R2UR UR14, R21 ;  /* 0x00000000150e72ca */ /* 0x000fe200000e0000 */
[----:B------:R-:W-:Y:S01]  /*6240*/  UISETP.NE.AND UP0, UPT, UR16, 0x1, UPT ;  /* 0x000000011000788c */ /* 0x000fe2000bf05270 */
[----:B------:R-:W-:Y:S01]  /*6250*/  R2UR UR17, R15 ;  /* 0x000000000f1172ca */ /* 0x000fe200000e0000 */
[----:B------:R-:W-:Y:S01]  /*6260*/  IMAD.SHL.U32 R15, R7, 0x2000, RZ ;  /* 0x00002000070f7824 */ /* 0x000fe200078e00ff */
[----:B------:R-:W-:Y:S01]  /*6270*/  ULDC UR24, c[0x0][0x398] ;  /* 0x0000e60000187ab9 */ /* 0x000fe20000000800 */
[----:B------:R-:W1:Y:S01]  /*6280*/  LDC.64 R12, c[0x0][0x3f8] ;  /* 0x0000fe00ff0c7b82 */ /* 0x000e620000000a00 */
[----:B------:R-:W-:Y:S01]  /*6290*/  R2UR UR18, R10 ;  /* 0x000000000a1272ca */ /* 0x000fe200000e0000 */
[----:B------:R-:W-:Y:S01]  /*62a0*/  ULDC UR13, c[0x0][0x3ec] ;  /* 0x0000fb00000d7ab9 */ /* 0x000fe20000000800 */
[----:B------:R-:W-:Y:S01]  /*62b0*/  VIADD R25, R25, 0xffffffff ;  /* 0xffffffff19197836 */ /* 0x000fe20000000000 */
[----:B------:R-:W-:Y:S01]  /*62c0*/  ULDC.64 UR28, c[0x0][0x198] ;  /* 0x00006600001c7ab9 */ /* 0x000fe20000000a00 */
[----:B------:R-:W-:Y:S01]  /*62d0*/  ULDC.64 UR20, c[0x0][0x3f0] ;  /* 0x0000fc0000147ab9 */ /* 0x000fe20000000a00 */
[----:B------:R-:W-:Y:S01]  /*62e0*/  VIADD R7, R7, 0x1 ;  /* 0x0000000107077836 */ /* 0x000fe20000000000 */
[----:B------:R-:W-:Y:S01]  /*62f0*/  @UP0 ULDC.64 UR8, c[0x0][0x390] ;  /* 0x0000e40000080ab9 */ /* 0x000fe20000000a00 */
[----:B------:R-:W1:Y:S01]  /*6300*/  LDC.64 R18, c[0x0][0x3d0] ;  /* 0x0000f400ff127b82 */ /* 0x000e620000000a00 */
[----:B------:R-:W-:Y:S01]  /*6310*/  ISETP.GT.AND P6, PT, R25, 0x1, PT ;  /* 0x000000011900780c */ /* 0x000fe20003fc4270 */
[----:B------:R-:W-:Y:S01]  /*6320*/  UIADD3 UR17, UR17, 0x36000, URZ ;  /* 0x0003600011117890 */ /* 0x000fe2000fffe03f */
[C---:B------:R-:W-:Y:S01]  /*6330*/  ISETP.NE.AND P5, PT, R7.reuse, 0x9, PT ;  /* 0x000000090700780c */ /* 0x040fe20003fa5270 */
[----:B------:R-:W-:Y:S01]  /*6340*/  UMOV UR30, 0x30000 ;  /* 0x00030000001e7882 */ /* 0x000fe20000000000 */
[----:B------:R-:W-:Y:S01]  /*6350*/  UMOV UR26, 0x0 ;  /* 0x00000000001a7882 */ /* 0x000fe20000000000 */
[----:B------:R-:W-:Y:S01]  /*6360*/  USHF.L.U32 UR18, UR18, 0x6, URZ ;  /* 0x0000000612127899 */ /* 0x000fe2000800063f */
[----:B------:R-:W-:Y:S01]  /*6370*/  SEL R7, R7, RZ, P5 ;  /* 0x000000ff07077207 */ /* 0x000fe20002800000 */
[----:B------:R-:W2:Y:S01]  /*6380*/  LDC R17, c[0x0][0x400] ;  /* 0x00010000ff117b82 */ /* 0x000ea20000000800 */
[----:B0-----:R-:W-:Y:S01]  /*6390*/  ISETP.NE.AND P2, PT, R16, 0x1, PT ;  /* 0x000000011000780c */ /* 0x001fe20003f45270 */
[----:B------:R-:W-:-:S06]  /*63a0*/  UMOV UR27, 0x10000000 ;  /* 0x10000000001b7882 */ /* 0x000fcc0000000000 */
[----:B------:R-:W0:Y:S06]  /*63b0*/  LDC.64 R22, c[0x0][0x3e0] ;  /* 0x0000f800ff167b82 */ /* 0x000e2c0000000a00 */
[----:B------:R-:W-:Y:S01]  /*63c0*/  @P2 IMAD.U32 R14, RZ, RZ, UR4 ;  /* 0x00000004ff0e2e24 */ /* 0x000fe2000f8e00ff */
[----:B------:R-:W-:Y:S01]  /*63d0*/  ULDC.64 UR4, c[0x0][0x3c8] ;  /* 0x0000f20000047ab9 */ /* 0x000fe20000000a00 */
[----:B-1----:R-:W-:Y:S02]  /*63e0*/  IMAD R13, R9, R18, R13 ;  /* 0x00000012090d7224 */ /* 0x002fe400078e020d */
[----:B------:R-:W-:Y:S01]  /*63f0*/  IMAD R12, R11, UR5, R12 ;  /* 0x000000050b0c7c24 */ /* 0x000fe2000f8e020c */
[----:B------:R-:W-:Y:S01]  /*6400*/  @P2 R2UR UR14, R14 ;  /* 0x000000000e0e22ca */ /* 0x000fe200000e0000 */
[----:B------:R-:W-:Y:S01]  /*6410*/  VIADD R14, R10, 0x1 ;  /* 0x000000010a0e7836 */ /* 0x000fe20000000000 */
[----:B------:R-:W-:Y:S01]  /*6420*/  LOP3.LUT R10, R15, 0x1000, R0, 0xf8, !PT ;  /* 0x000010000f0a7812 */ /* 0x000fe200078ef800 */
[----:B------:R-:W-:-:S02]  /*6430*/  IMAD.IADD R18, R20, 0x1, R15 ;  /* 0x0000000114127824 */ /* 0x000fc400078e020f */
[----:B------:R-:W-:Y:S01]  /*6440*/  VIADD R15, R11, 0x1 ;  /* 0x000000010b0f7836 */ /* 0x000fe20000000000 */
[----:B------:R-:W-:Y:S01]  /*6450*/  ISETP.NE.AND P2, PT, R14, UR15, PT ;  /* 0x0000000f0e007c0c */ /* 0x000fe2000bf45270 */
[----:B------:R-:W-:Y:S02]  /*6460*/  IMAD R20, R10, 0x2, R20 ;  /* 0x000000020a147824 */ /* 0x000fe400078e0214 */
[----:B------:R-:W-:Y:S02]  /*6470*/  IMAD.U32 R13, R13, 0x20, R12 ;  /* 0x000000200d0d7824 */ /* 0x000fe400078e000c */
[----:B--2---:R-:W-:Y:S01]  /*6480*/  IMAD R10, R8, R19, R17 ;  /* 0x00000013080a7224 */ /* 0x004fe200078e0211 */
[----:B------:R-:W-:Y:S01]  /*6490*/  R2UR UR23, R20 ;  /* 0x00000000141772ca */ /* 0x000fe200000e0000 */
[----:B------:R-:W-:Y:S01]  /*64a0*/  UIMAD.WIDE.U32 UR6, UR14, UR8, URZ ;  /* 0x000000080e0672a5 */ /* 0x000fe2000f8e003f */
[----:B------:R-:W-:Y:S01]  /*64b0*/  VIADD R12, R9, 0x1 ;  /* 0x00000001090c7836 */ /* 0x000fe20000000000 */
[----:B------:R-:W-:Y:S01]  /*64c0*/  UIADD3 UR6, -UR14, URZ, URZ ;  /* 0x0000003f0e067290 */ /* 0x000fe2000fffe13f */
[----:B------:R-:W-:Y:S01]  /*64d0*/  IMAD.U32 R10, R10, 0x400, R13 ;  /* 0x000004000a0a7824 */ /* 0x000fe200078e000d */
[----:B------:R-:W-:Y:S01]  /*64e0*/  UMOV UR5, UR14 ;  /* 0x0000000e00057c82 */ /* 0x000fe20008000000 */
[----:B------:R-:W-:Y:S01]  /*64f0*/  @UP0 USHF.R.U32.HI UR5, URZ, UR9, UR7 ;  /* 0x000000093f050299 */ /* 0x000fe20008011607 */
[----:B------:R-:W-:Y:S01]  /*6500*/  @P2 IMAD.MOV R15, RZ, RZ, R11 ;  /* 0x000000ffff0f2224 */ /* 0x000fe200078e020b */
[----:B------:R-:W-:Y:S01]  /*6510*/  UISETP.NE.AND UP0, UPT, UR24, 0x1, UPT ;  /* 0x000000011800788c */ /* 0x000fe2000bf05270 */
[----:B------:R-:W-:Y:S01]  /*6520*/  IMAD R16, R16, UR6, R21 ;  /* 0x0000000610107c24 */ /* 0x000fe2000f8e0215 */
[----:B------:R-:W-:Y:S01]  /*6530*/  R2UR UR25, R10 ;  /* 0x000000000a1972ca */ /* 0x000fe200000e0000 */
[----:B------:R-:W-:Y:S01]  /*6540*/  ULDC.64 UR8, c[0x0][0x3c0] ;  /* 0x0000f00000087ab9 */ /* 0x000fe20000000a00 */
[----:B0-----:R-:W-:Y:S01]  /*6550*/  ISETP.NE.AND P3, PT, R15, R22, PT ;  /* 0x000000160f00720c */ /* 0x001fe20003f65270 */
[----:B------:R-:W-:Y:S01]  /*6560*/  UMOV UR22, UR5 ;  /* 0x0000000500167c82 */ /* 0x000fe20008000000 */
[----:B------:R-:W-:Y:S01]  /*6570*/  R2UR UR19, R16 ;  /* 0x00000000101372ca */ /* 0x000fe200000e0000 */
[----:B------:R-:W-:Y:S01]  /*6580*/  UIADD3 UR7, -UR5, URZ, URZ ;  /* 0x0000003f05077290 */ /* 0x000fe2000fffe13f */
[----:B------:R-:W-:Y:S01]  /*6590*/  SEL R10, RZ, 0x1, P5 ;  /* 0x00000001ff0a7807 */ /* 0x000fe20002800000 */
[----:B------:R-:W-:Y:S01]  /*65a0*/  UIADD3 UR6, UP1, UR28, 0xf0, URZ ;  /* 0x000000f01c067890 */ /* 0x000fe2000ff3e03f */
[----:B------:R-:W-:Y:S01]  /*65b0*/  VIADD R13, R8, 0x1 ;  /* 0x00000001080d7836 */ /* 0x000fe20000000000 */
[----:B------:R-:W-:Y:S01]  /*65c0*/  @UP0 ULDC UR10, c[0x0][0x39c] ;  /* 0x0000e700000a0ab9 */ /* 0x000fe20000000800 */
[----:B------:R-:W-:Y:S01]  /*65d0*/  @UP0 ULDC UR12, c[0x0][0x3a0] ;  /* 0x0000e800000c0ab9 */ /* 0x000fe20000000800 */
[----:B------:R-:W-:Y:S01]  /*65e0*/  UIMAD.WIDE.U32 UR10, UR5, UR10, URZ ;  /* 0x0000000a050a72a5 */ /* 0x000fe2000f8e003f */
[----:B------:R-:W-:Y:S01]  /*65f0*/  LOP3.LUT R5, R5, R10, RZ, 0x3c, !PT ;  /* 0x0000000a05057212 */ /* 0x000fe200078e3cff */
[----:B------:R-:W-:Y:S01]  /*6600*/  UIMAD UR7, UR16, UR7, UR14 ;  /* 0x00000007100772a4 */ /* 0x000fe2000f8e020e */
[----:B------:R-:W-:Y:S01]  /*6610*/  R2UR UR16, R18 ;  /* 0x00000000121072ca */ /* 0x000fe200000e0000 */
[----:B------:R-:W-:Y:S01]  /*6620*/  @UP0 USHF.R.U32.HI UR22, URZ, UR12, UR11 ;  /* 0x0000000c3f160299 */ /* 0x000fe2000801160b */
[----:B------:R-:W-:Y:S01]  /*6630*/  @P3 IMAD.MOV R12, RZ, RZ, R9 ;  /* 0x000000ffff0c3224 */ /* 0x000fe200078e0209 */
[----:B------:R-:W-:Y:S01]  /*6640*/  UIMAD UR19, UR19, UR8, UR13 ;  /* 0x00000008131372a4 */ /* 0x000fe2000f8e020d */
[----:B------:R-:W-:Y:S01]  /*6650*/  R2UR UR12, R11 ;  /* 0x000000000b0c72ca */ /* 0x000fe200000e0000 */
[----:B------:R-:W-:Y:S01]  /*6660*/  UIADD3 UR8, -UR22, URZ, URZ ;  /* 0x0000003f16087290 */ /* 0x000fe2000fffe13f */
[----:B------:R-:W-:Y:S01]  /*6670*/  R2UR UR13, R9 ;  /* 0x00000000090d72ca */ /* 0x000fe200000e0000 */
[----:B------:R-:W-:Y:S01]  /*6680*/  UIADD3 UR28, UP2, UR28, 0x270, URZ ;  /* 0x000002701c1c7890 */ /* 0x000fe2000ff5e03f */
[----:B------:R-:W-:Y:S01]  /*6690*/  ISETP.NE.AND P4, PT, R12, R23, PT ;  /* 0x000000170c00720c */ /* 0x000fe20003f85270 */
[----:B------:R-:W-:Y:S01]  /*66a0*/  UIMAD UR5, UR24, UR8, UR5 ;  /* 0x00000008180572a4 */ /* 0x000fe2000f8e0205 */
[----:B------:R-:W-:Y:S01]  /*66b0*/  R2UR UR11, R2 ;  /* 0x00000000020b72ca */ /* 0x000fe200000e0000 */
[----:B------:R-:W-:Y:S01]  /*66c0*/  UIMAD UR20, UR7, UR9, UR20 ;  /* 0x00000009071472a4 */ /* 0x000fe2000f8e0214 */
[----:B------:R-:W-:Y:S01]  /*66d0*/  R2UR UR14, R8 ;  /* 0x00000000080e72ca */ /* 0x000fe200000e0000 */
[----:B------:R-:W-:Y:S01]  /*66e0*/  UIMAD UR21, UR5, UR4, UR21 ;  /* 0x00000004051572a4 */ /* 0x000fe2000f8e0215 */
[----:B------:R-:W-:Y:S01]  /*66f0*/  SEL R10, R14, RZ, P2 ;  /* 0x000000ff0e0a7207 */ /* 0x000fe20001000000 */
[----:B------:R-:W-:Y:S01]  /*6700*/  UIADD3.X UR7, URZ, UR29, URZ, UP1, !UPT ;  /* 0x0000001d3f077290 */ /* 0x000fe20008ffe43f */
[----:B------:R-:W-:Y:S01]  /*6710*/  SEL R11, R15, RZ, P3 ;  /* 0x000000ff0f0b7207 */ /* 0x000fe20001800000 */
[----:B------:R-:W-:Y:S01]  /*6720*/  UPRMT UR4, UR25, 0x5410, URZ ;  /* 0x0000541019047896 */ /* 0x000fe2000800003f */
[----:B------:R-:W-:Y:S01]  /*6730*/  SEL R9, R12, RZ, P4 ;  /* 0x000000ff0c097207 */ /* 0x000fe20002000000 */
[----:B------:R-:W-:-:S02]  /*6740*/  UIADD3 UR8, UR23, 0x12000, URZ ;  /* 0x0001200017087890 */ /* 0x000fc4000fffe03f */
[----:B------:R-:W-:Y:S01]  /*6750*/  UIADD3.X UR29, URZ, UR29, URZ, UP2, !UPT ;  /* 0x0000001d3f1d7290 */ /* 0x000fe200097fe43f */
[----:B------:R-:W-:Y:S01]  /*6760*/  @P4 IMAD.MOV R13, RZ, RZ, R8 ;  /* 0x000000ffff0d4224 */ /* 0x000fe200078e0208 */
[----:B------:R-:W-:Y:S01]  /*6770*/  UMOV UR9, UR17 ;  /* 0x0000001100097c82 */ /* 0x000fe20008000000 */
[----:B------:R-:W-:Y:S02]  /*6780*/  UMOV UR10, UR18 ;  /* 0x00000012000a7c82 */ /* 0x000fe40008000000 */
[----:B------:R0:W-:Y:S01]  /*6790*/  UTMALDG.5D.IM2COL [UR16], [UR6], UR4 ;  /* 0x00000010060073b4 */ /* 0x0001e20008060004 */
[----:B------:R-:W-:-:S03]  /*67a0*/  IMAD.MOV.U32 R8, RZ, RZ, R13 ;  /* 0x000000ffff087224 */ /* 0x000fc600078e000d */
[----:B------:R0:W-:Y:S02]  /*67b0*/  UTMALDG.5D.MULTICAST [UR8], [UR28], UR30, desc[UR26] ;  /* 0x00001a081c0073b4 */ /* 0x0001e4000802181e */
[----:B0-----:R-:W-:Y:S05]  /*67c0*/  @P6 BRA `(.L_x_157) ;  /* 0xfffffff800486947 */ /* 0x001fea000383ffff */
.L_x_153:
[----:B------:R-:W-:Y:S01]  /*67d0*/  ISETP.GE.U32.AND P2, PT, R6, 0x9, PT ;  /* 0x000000090600780c */ /* 0x000fe20003f46070 */
[----:B------:R-:W-:Y:S05]  /*67e0*/  WARPSYNC.ALL ;  /* 0x0000000000007948 */ /* 0x000fea0003800000 */
[----:B------:R-:W-:-:S07]  /*67f0*/  ELECT P1, URZ, PT ;  /* 0x00000000003f782f */ /* 0x000fce0003820000 */
[----:B---3-5:R-:W-:-:S05]  /*6800*/  @P2 IMAD.WIDE.U32 R2, R6, 0x38e38e39, RZ ;  /* 0x38e38e3906022825 */ /* 0x028fca00078e00ff */
[----:B--2---:R-:W-:-:S04]  /*6810*/  @P2 SHF.R.U32.HI R0, RZ, 0x1, R3 ;  /* 0x00000001ff002819 */ /* 0x004fc80000011603 */
[----:B------:R-:W-:-:S04]  /*6820*/  @P2 LOP3.LUT R0, R0, 0x1, RZ, 0xc0, !PT ;  /* 0x0000000100002812 */ /* 0x000fc800078ec0ff */
[----:B------:R-:W-:Y:S01]  /*6830*/  @P2 ISETP.NE.U32.AND P0, PT, R0, 0x1, PT ;  /* 0x000000010000280c */ /* 0x000fe20003f05070 */
[----:B------:R-:W-:-:S12]  /*6840*/  @!P1 EXIT ;  /* 0x000000000000994d */ /* 0x000fd80003800000 */
[----:B------:R-:W-:Y:S01]  /*6850*/  LOP3.LUT R4, R4, 0x2, RZ, 0xfc, !PT ;  /* 0x0000000204047812 */ /* 0x000fe200078efcff */
[----:B------:R-:W-:Y:S01]  /*6860*/  IMAD.MOV.U32 R0, RZ, RZ, 0x1 ;  /* 0x00000001ff007424 */ /* 0x000fe200078e00ff */
[----:B------:R-:W-:Y:S02]  /*6870*/  @P2 ISETP.NE.U32.AND.EX P0, PT, RZ, RZ, PT, P0 ;  /* 0x000000ffff00220c */ /* 0x000fe40003f05100 */
[----:B------:R-:W-:Y:S02]  /*6880*/  ISETP.NE.AND P1, PT, R4, 0x3, PT ;  /* 0x000000030400780c */ /* 0x000fe40003f25270 */
[----:B------:R-:W-:-:S11]  /*6890*/  @P2 SEL R0, RZ, 0x1, !P0 ;  /* 0x00000001ff002807 */ /* 0x000fd60004000000 */
[----:B------:R-:W-:Y:S05]  /*68a0*/  @!P1 BRA `(.L_x_158) ;  /* 0x0000000000049947 */ /* 0x000fea0003800000 */
[----:B------:R-:W-:Y:S01]  /*68b0*/  BPT.TRAP 0x1 ;  /* 0x000000040000795c */ /* 0x000fe20000300000 */
.L_x_158:
[----:B------:R-:W0:Y:S01]  /*68c0*/  S2R R5, SR_CgaCtaId ;  /* 0x0000000000057919 */ /* 0x000e220000008800 */
[----:B------:R-:W-:Y:S01]  /*68d0*/  IMAD.WIDE.U32 R2, R6, 0x38e38e39, RZ ;  /* 0x38e38e3906027825 */ /* 0x000fe200078e00ff */
[----:B------:R-:W-:-:S04]  /*68e0*/  MOV R2, 0x400 ;  /* 0x0000040000027802 */ /* 0x000fc80000000f00 */
[----:B------:R-:W-:-:S05]  /*68f0*/  SHF.R.U32.HI R3, RZ, 0x1, R3 ;  /* 0x00000001ff037819 */ /* 0x000fca0000011603 */
[----:B------:R-:W-:Y:S01]  /*6900*/  IMAD R6, R3, -0x9, R6 ;  /* 0xfffffff703067824 */ /* 0x000fe200078e0206 */
[----:B0-----:R-:W-:Y:S02]  /*6910*/  LEA R2, R5, R2, 0x18 ;  /* 0x0000000205027211 */ /* 0x001fe400078ec0ff */
[----:B------:R-:W-:-:S03]  /*6920*/  SHF.L.U32 R5, R0, 0x1f, RZ ;  /* 0x0000001f00057819 */ /* 0x000fc600000006ff */
[----:B------:R-:W-:-:S04]  /*6930*/  VIADD R3, R2, 0x36048 ;  /* 0x0003604802037836 */ /* 0x000fc80000000000 */
[----:B------:R-:W-:-:S07]  /*6940*/  IMAD R2, R6, 0x8, R3 ;  /* 0x0000000806027824 */ /* 0x000fce00078e0203 */
.L_x_159:
[----:B0-----:R0:W1:Y:S02]  /*6950*/  SYNCS.PHASECHK.TRANS64.TRYWAIT P0, [R2+URZ], R5 ;  /* 0x00000005020075a7 */ /* 0x001064000800017f */
[----:B-1----:R-:W-:Y:S05]  /*6960*/  @!P0 NANOSLEEP.SYNCS 0x989680 ;  /* 0x009896800000895d */ /* 0x002fea0003900000 */
[----:B------:R-:W1:Y:S02]  /*6970*/  @!P0 SYNCS.PHASECHK.TRANS64 P0, [R2+URZ], R5 ;  /* 0x00000005020085a7 */ /* 0x000e64000800007f */
[----:B-1----:R-:W-:Y:S05]  /*6980*/  @!P0 BRA `(.L_x_159) ;  /* 0xfffffffc00f08947 */ /* 0x002fea000383ffff */
[----:B------:R-:W-:-:S05]  /*6990*/  VIADD R6, R6, 0x1 ;  /* 0x0000000106067836 */ /* 0x000fca0000000000 */
[----:B------:R-:W-:-:S04]  /*69a0*/  ISETP.NE.AND P0, PT, R6, 0x9, PT ;  /* 0x000000090600780c */ /* 0x000fc80003f05270 */
[----:B0-----:R-:W-:Y:S02]  /*69b0*/  SEL R5, RZ, 0x1, P0 ;  /* 0x00000001ff057807 */ /* 0x001fe40000000000 */
[----:B------:R-:W-:Y:S02]  /*69c0*/  SEL R6, R6, RZ, P0 ;  /* 0x000000ff06067207 */ /* 0x000fe40000000000 */
[----:B------:R-:W-:-:S03]  /*69d0*/  LOP3.LUT R7, R0, R5, RZ, 0x3c, !PT ;  /* 0x0000000500077212 */ /* 0x000fc600078e3cff */
[----:B------:R-:W-:Y:S01]  /*69e0*/  IMAD R0, R6, 0x8, R3 ;  /* 0x0000000806007824 */ /* 0x000fe200078e0203 */
[----:B------:R-:W-:-:S07]  /*69f0*/  SHF.L.U32 R5, R7, 0x1f, RZ ;  /* 0x0000001f07057819 */ /* 0x000fce00000006ff */
.L_x_160:
        /* <DEDUP_REMOVED lines=11> */
.L_x_161:
        /* <DEDUP_REMOVED lines=11> */
.L_x_162:
        /* <DEDUP_REMOVED lines=11> */
.L_x_163:
        /* <DEDUP_REMOVED lines=11> */
.L_x_164:
        /* <DEDUP_REMOVED lines=11> */
.L_x_165:
        /* <DEDUP_REMOVED lines=11> */
.L_x_166:
        /* <DEDUP_REMOVED lines=11> */
.L_x_167:
[----:B0-----:R0:W1:Y:S02]  /*6ed0*/  SYNCS.PHASECHK.TRANS64.TRYWAIT P0, [R6+URZ], R3 ;  /* 0x00000003060075a7 */ /* 0x001064000800017f */
[----:B-1----:R-:W-:Y:S05]  /*6ee0*/  @!P0 NANOSLEEP.SYNCS 0x989680 ;  /* 0x009896800000895d */ /* 0x002fea0003900000 */
[----:B------:R-:W1:Y:S02]  /*6ef0*/  @!P0 SYNCS.PHASECHK.TRANS64 P0, [R6+URZ], R3 ;  /* 0x00000003060085a7 */ /* 0x000e64000800007f */
[----:B-1----:R-:W-:Y:S05]  /*6f00*/  @P0 EXIT ;  /* 0x000000000000094d */ /* 0x002fea0003800000 */
[----:B------:R-:W-:Y:S05]  /*6f10*/  BRA `(.L_x_167) ;  /* 0xfffffffc00ec7947 */ /* 0x000fea000383ffff */
.L_x_168:
[----:B------:R-:W-:-:S00]  /*6f20*/  BRA `(.L_x_168) ;  /* 0xfffffffc00fc7947 */ /* 0x000fc0000383ffff */
[----:B------:R-:W-:-:S00]  /*6f30*/  NOP ;  /* 0x0000000000007918 */ /* 0x000fc00000000000 */
        /* <DEDUP_REMOVED lines=12> */
.L_x_169:


//--------------------- .nv.shared._ZN7cutlass13device_kernelINS_4conv6kernel13ConvUniversalINS1_16ConvProblemShapeILNS1_8OperatorE0ELi3EEENS1_10collective14CollectiveConvINS1_46MainloopSm90TmaGmmaWarpSpecializedImplicitGemmILS5_0ELi9ELi3EN4cute5tupleIJNSA_1CILi2EEENSC_ILi1EEESE_EEENS1_36KernelImplicitTmaWarpSpecializedSm90ELi1EEENSB_IJNSC_ILi64EEENSC_ILi128EEENSB_IJSI_EEEEEENS_6half_tESM_NSA_8TiledMMAINSA_8MMA_AtomIJNSA_4SM904GMMA26MMA_64x128x16_F32F16F16_SSILNSQ_5MajorE0ELSS_0ELNSQ_7ScaleInE1ELST_1EEEEEENSA_6LayoutINSB_IJSE_SE_SE_EEENSB_IJNSC_ILi0EEESY_SY_EEEEENSB_IJNSA_10UnderscoreES11_S11_EEEEENS7_6detail26Sm90ImplicitGemmTileTraitsINSA_20SM90_TMA_LOAD_IM2COLENSA_14ComposedLayoutINSA_7SwizzleILi3ELi4ELi3EEENSA_18smem_ptr_flag_bitsILi16EEENSW_INSB_IJNSB_IJNSC_ILi8EEES1C_EEENSB_IJSI_SE_EEENSB_IJSE_NSC_ILi9EEEEEEEEENSB_IJNSB_IJSI_NSC_ILi512EEEEEENSB_IJSE_SY_EEENSB_IJSY_NSC_ILi4096EEEEEEEEEEEEEvEENS15_INSA_23SM90_TMA_LOAD_MULTICASTENS17_IS19_S1B_NSW_INSB_IJNSB_IJS1C_NSC_ILi16EEEEEES1E_S1G_EEENSB_IJS1J_S1K_NSB_IJSY_NSC_ILi8192EEEEEEEEEEEEEvEEEENS_8epilogue10collective6detail29Sm90TmaWarpSpecializedAdapterINS23_15DefaultEpilogueISM_NSB_IJNSB_IJllllEEESE_SY_EEES28_NS22_6thread17LinearCombinationISM_Li1EffLNS29_9ScaleType4KindE0ELNS_15FloatRoundStyleE2ESM_EENS_4gemm15EpilogueDefaultEEEEEvvEEEEvNT_6ParamsE --------------------------
	.section	.nv.shared._ZN7cutlass13device_kernelINS_4conv6kernel13ConvUniversalINS1_16ConvProblemShapeILNS1_8OperatorE0ELi3EEENS1_10collective14CollectiveConvINS1_46MainloopSm90TmaGmmaWarpSpecializedImplicitGemmILS5_0ELi9ELi3EN4cute5tupleIJNSA_1CILi2EEENSC_ILi1EEESE_EEENS1_36KernelImplicitTmaWarpSpecializedSm90ELi1EEENSB_IJNSC_ILi64EEENSC_ILi128EEENSB_IJSI_EEEEEENS_6half_tESM_NSA_8TiledMMAINSA_8MMA_AtomIJNSA_4SM904GMMA26MMA_64x128x16_F32F16F16_SSILNSQ_5MajorE0ELSS_0ELNSQ_7ScaleInE1ELST_1EEEEEENSA_6LayoutINSB_IJSE_SE_SE_EEENSB_IJNSC_ILi0EEESY_SY_EEEEENSB_IJNSA_10UnderscoreES11_S11_EEEEENS7_6detail26Sm90ImplicitGemmTileTraitsINSA_20SM90_TMA_LOAD_IM2COLENSA_14ComposedLayoutINSA_7SwizzleILi3ELi4ELi3EEENSA_18smem_ptr_flag_bitsILi16EEENSW_INSB_IJNSB_IJNSC_ILi8EEES1C_EEENSB_IJSI_SE_EEENSB_IJSE_NSC_ILi9EEEEEEEEENSB_IJNSB_IJSI_NSC_ILi512EEEEEENSB_IJSE_SY_EEENSB_IJSY_NSC_ILi4096EEEEEEEEEEEEEvEENS15_INSA_23SM90_TMA_LOAD_MULTICASTENS17_IS19_S1B_NSW_INSB_IJNSB_IJS1C_NSC_ILi16EEEEEES1E_S1G_EEENSB_IJS1J_S1K_NSB_IJSY_NSC_ILi8192EEEEEEEEEEEEEvEEEENS_8epilogue10collective6detail29Sm90TmaWarpSpecializedAdapterINS23_15DefaultEpilogueISM_NSB_IJNSB_IJllllEEESE_SY_EEES28_NS22_6thread17LinearCombinationISM_Li1EffLNS29_9ScaleType4KindE0ELNS_15FloatRoundStyleE2ESM_EENS_4gemm15EpilogueDefaultEEEEEvvEEEEvNT_6ParamsE,"aw",@nobits
	.sectionflags	@""
	.align	16
	.zero		1024


//--------------------- .nv.shared.reserved.0     --------------------------
	.section	.nv.shared.reserved.0,"aw",@nobits
	.weak		__nv_reservedSMEM_offset_0_alias
	.size		__nv_reservedSMEM_offset_0_alias, 0, 0
	.other		__nv_reservedSMEM_offset_0_alias,@"STO_CUDA_RESERVED_SHARED STV_DEFAULT"
__nv_reservedSMEM_offset_0_alias:
	.zero		0


//--------------------- .nv.global                --------------------------
	.section	.nv.global,"aw",@nobits
.nv.global:
	.type		_ZN39_INTERNAL_b1c67ef7_4_k_cu_3a5713b6_29434cute1_E,@object
	.size		_ZN39_INTERNAL_b1c67ef7_4_k_cu_3a5713b6_29434cute1_E,(_ZN39_INTERNAL_b1c67ef7_4_k_cu_3a5713b6_29434cuda3std3__45__cpo6cbeginE - _ZN39_INTERNAL_b1c67ef7_4_k_cu_3a5713b6_29434cute1_E)
_ZN39_INTERNAL_b1c67ef7_4_k_cu_3a5713b6_29434cute1_E:
	.zero		1
	.type		_ZN39_INTERNAL_b1c67ef7_4_k_cu_3a5713b6_29434cuda3std3__45__cpo6cbeginE,@object
	.size		_ZN39_INTERNAL_b1c67ef7_4_k_cu_3a5713b6_29434cuda3std3__45__cpo6cbeginE,(_ZN39_INTERNAL_b1c67ef7_4_k_cu_3a5713b6_29434cuda3std3__48in_placeE - _ZN39_INTERNAL_b1c67ef7_4_k_cu_3a5713b6_29434cuda3std3__45__cpo6cbeginE)
_ZN39_INTERNAL_b1c67ef7_4_k_cu_3a5713b6_29434cuda3std3__45__cpo6cbeginE:
	.zero		1
	.type		_ZN39_INTERNAL_b1c67ef7_4_k_cu_3a5713b6_29434cuda3std3__48in_placeE,@object
	.size		_ZN39_INTERNAL_b1c67ef7_4_k_cu_3a5713b6_29434cuda3std3__48in_placeE,(_ZN39_INTERNAL_b1c67ef7_4_k_cu_3a5713b6_29434cuda3std6ranges3__45__cpo9iter_moveE - _ZN39_INTERNAL_b1c67ef7_4_k_cu_3a5713b6_29434cuda3std3__48in_placeE)
_ZN39_INTERNAL_b1c67ef7_4_k_cu_3a5713b6_29434cuda3std3__48in_placeE:
	.zero		1
	.type		_ZN39_INTERNAL_b1c67ef7_4_k_cu_3a5713b6_29434cuda3std6ranges3__45__cpo9iter_moveE,@object
	.size		_ZN39_INTERNAL_b1c67ef7_4_k_cu_3a5713b6_29434cuda3std6ranges3__45__cpo9iter_moveE,(_ZN39_INTERNAL_b1c67ef7_4_k_cu_3a5713b6_29434cuda3std3__45__cpo5beginE - _ZN39_INTERNAL_b1c67ef7_4_k_cu_3a5713b6_29434cuda3std6ranges3__45__cpo9iter_moveE)
_ZN39_INTERNAL_b1c67ef7_4_k_cu_3a5713b6_29434cuda3std6ranges3__45__cpo9iter_moveE:
	.zero		1
	.type		_ZN39_INTERNAL_b1c67ef7_4_k_cu_3a5713b6_29434cuda3std3__45__cpo5beginE,@object
	.size		_ZN39_INTERNAL_b1c67ef7_4_k_cu_3a5713b6_29434cuda3std3__45__cpo5beginE,(_ZN39_INTERNAL_b1c67ef7_4_k_cu_3a5713b6_29434cuda3std3__441_GLOBAL__N__b1c67ef7_4_k_cu_3a5713b6_29436ignoreE - _ZN39_INTERNAL_b1c67ef7_4_k_cu_3a5713b6_29434cuda3std3__45__cpo5beginE)
_ZN39_INTERNAL_b1c67ef7_4_k_cu_3a5713b6_29434cuda3std3__45__cpo5beginE:
	.zero		1
	.type		_ZN39_INTERNAL_b1c67ef7_4_k_cu_3a5713b6_29434cuda3std3__441_GLOBAL__N__b1c67ef7_4_k_cu_3a5713b6_29436ignoreE,@object
	.size		_ZN39_INTERNAL_b1c67ef7_4_k_cu_3a5713b6_29434cuda3std3__441_GLOBAL__N__b1c67ef7_4_k_cu_3a5713b6_29436ignoreE,(_ZN39_INTERNAL_b1c67ef7_4_k_cu_3a5713b6_29434cute7productE - _ZN39_INTERNAL_b1c67ef7_4_k_cu_3a5713b6_29434cuda3std3__441_GLOBAL__N__b1c67ef7_4_k_cu_3a5713b6_29436ignoreE)
_ZN39_INTERNAL_b1c67ef7_4_k_cu_3a5713b6_29434cuda3std3__441_GLOBAL__N__b1c67ef7_4_k_cu_3a5713b6_29436ignoreE:
	.zero		1
	.type		_ZN39_INTERNAL_b1c67ef7_4_k_cu_3a5713b6_29434cute7productE,@object
	.size		_ZN39_INTERNAL_b1c67ef7_4_k_cu_3a5713b6_29434cute7productE,(_ZN39_INTERNAL_b1c67ef7_4_k_cu_3a5713b6_29434cuda3std3__45__cpo3endE - _ZN39_INTERNAL_b1c67ef7_4_k_cu_3a5713b6_29434cute7productE)
_ZN39_INTERNAL_b1c67ef7_4_k_cu_3a5713b6_29434cute7productE:
	.zero		1
	.type		_ZN39_INTERNAL_b1c67ef7_4_k_cu_3a5713b6_29434cuda3std3__45__cpo3endE,@object
	.size		_ZN39_INTERNAL_b1c67ef7_4_k_cu_3a5713b6_29434cuda3std3__45__cpo3endE,(_ZN39_INTERNAL_b1c67ef7_4_k_cu_3a5713b6_29434cuda3std3__419piecewise_constructE - _ZN39_INTERNAL_b1c67ef7_4_k_cu_3a5713b6_29434cuda3std3__45__cpo3endE)
_ZN39_INTERNAL_b1c67ef7_4_k_cu_3a5713b6_29434cuda3std3__45__cpo3endE:
	.zero		1
	.type		_ZN39_INTERNAL_b1c67ef7_4_k_cu_3a5713b6_29434cuda3std3__419piecewise_constructE,@object
	.size		_ZN39_INTERNAL_b1c67ef7_4_k_cu_3a5713b6_29434cuda3std3__419piecewise_constructE,(_ZN39_INTERNAL_b1c67ef7_4_k_cu_3a5713b6_29434cuda3std3__45__cpo4cendE - _ZN39_INTERNAL_b1c67ef7_4_k_cu_3a5713b6_29434cuda3std3__419piecewise_constructE)
_ZN39_INTERNAL_b1c67ef7_4_k_cu_3a5713b6_29434cuda3std3__419piecewise_constructE:
	.zero		1
	.type		_ZN39_INTERNAL_b1c67ef7_4_k_cu_3a5713b6_29434cuda3std3__45__cpo4cendE,@object
	.size		_ZN39_INTERNAL_b1c67ef7_4_k_cu_3a5713b6_29434cuda3std3__45__cpo4cendE,(_ZN39_INTERNAL_b1c67ef7_4_k_cu_3a5713b6_29434cuda3std6ranges3__45__cpo4swapE - _ZN39_INTERNAL_b1c67ef7_4_k_cu_3a5713b6_29434cuda3std3__45__cpo4cendE)
_ZN39_INTERNAL_b1c67ef7_4_k_cu_3a5713b6_29434cuda3std3__45__cpo4cendE:
	.zero		1
	.type		_ZN39_INTERNAL_b1c67ef7_4_k_cu_3a5713b6_29434cuda3std6ranges3__45__cpo4swapE,@object
	.size		_ZN39_INTERNAL_b1c67ef7_4_k_cu_3a5713b6_29434cuda3std6ranges3__45__cpo4swapE,(.L_7 - _ZN39_INTERNAL_b1c67ef7_4_k_cu_3a5713b6_29434cuda3std6ranges3__45__cpo4swapE)
_ZN39_INTERNAL_b1c67ef7_4_k_cu_3a5713b6_29434cuda3std6ranges3__45__cpo4swapE:
	.zero		1
.L_7:


//--------------------- .nv.constant0._ZN7cutlass13device_kernelINS_4conv6kernel13ConvUniversalINS1_16ConvProblemShapeILNS1_8OperatorE0ELi3EEENS1_10collective14CollectiveConvINS1_46MainloopSm90TmaGmmaWarpSpecializedImplicitGemmILS5_0ELi9ELi3EN4cute5tupleIJNSA_1CILi2EEENSC_ILi1EEESE_EEENS1_36KernelImplicitTmaWarpSpecializedSm90ELi1EEENSB_IJNSC_ILi64EEENSC_ILi128EEENSB_IJSI_EEEEEENS_6half_tESM_NSA_8TiledMMAINSA_8MMA_AtomIJNSA_4SM904GMMA26MMA_64x128x16_F32F16F16_SSILNSQ_5MajorE0ELSS_0ELNSQ_7ScaleInE1ELST_1EEEEEENSA_6LayoutINSB_IJSE_SE_SE_EEENSB_IJNSC_ILi0EEESY_SY_EEEEENSB_IJNSA_10UnderscoreES11_S11_EEEEENS7_6detail26Sm90ImplicitGemmTileTraitsINSA_20SM90_TMA_LOAD_IM2COLENSA_14ComposedLayoutINSA_7SwizzleILi3ELi4ELi3EEENSA_18smem_ptr_flag_bitsILi16EEENSW_INSB_IJNSB_IJNSC_ILi8EEES1C_EEENSB_IJSI_SE_EEENSB_IJSE_NSC_ILi9EEEEEEEEENSB_IJNSB_IJSI_NSC_ILi512EEEEEENSB_IJSE_SY_EEENSB_IJSY_NSC_ILi4096EEEEEEEEEEEEEvEENS15_INSA_23SM90_TMA_LOAD_MULTICASTENS17_IS19_S1B_NSW_INSB_IJNSB_IJS1C_NSC_ILi16EEEEEES1E_S1G_EEENSB_IJS1J_S1K_NSB_IJSY_NSC_ILi8192EEEEEEEEEEEEEvEEEENS_8epilogue10collective6detail29Sm90TmaWarpSpecializedAdapterINS23_15DefaultEpilogueISM_NSB_IJNSB_IJllllEEESE_SY_EEES28_NS22_6thread17LinearCombinationISM_Li1EffLNS29_9ScaleType4KindE0ELNS_15FloatRoundStyleE2ESM_EENS_4gemm15EpilogueDefaultEEEEEvvEEEEvNT_6ParamsE --------------------------
	.section	.nv.constant0._ZN7cutlass13device_kernelINS_4conv6kernel13ConvUniversalINS1_16ConvProblemShapeILNS1_8OperatorE0ELi3EEENS1_10collective14CollectiveConvINS1_46MainloopSm90TmaGmmaWarpSpecializedImplicitGemmILS5_0ELi9ELi3EN4cute5tupleIJNSA_1CILi2EEENSC_ILi1EEESE_EEENS1_36KernelImplicitTmaWarpSpecializedSm90ELi1EEENSB_IJNSC_ILi64EEENSC_ILi128EEENSB_IJSI_EEEEEENS_6half_tESM_NSA_8TiledMMAINSA_8MMA_AtomIJNSA_4SM904GMMA26MMA_64x128x16_F32F16F16_SSILNSQ_5MajorE0ELSS_0ELNSQ_7ScaleInE1ELST_1EEEEEENSA_6LayoutINSB_IJSE_SE_SE_EEENSB_IJNSC_ILi0EEESY_SY_EEEEENSB_IJNSA_10UnderscoreES11_S11_EEEEENS7_6detail26Sm90ImplicitGemmTileTraitsINSA_20SM90_TMA_LOAD_IM2COLENSA_14ComposedLayoutINSA_7SwizzleILi3ELi4ELi3EEENSA_18smem_ptr_flag_bitsILi16EEENSW_INSB_IJNSB_IJNSC_ILi8EEES1C_EEENSB_IJSI_SE_EEENSB_IJSE_NSC_ILi9EEEEEEEEENSB_IJNSB_IJSI_NSC_ILi512EEEEEENSB_IJSE_SY_EEENSB_IJSY_NSC_ILi4096EEEEEEEEEEEEEvEENS15_INSA_23SM90_TMA_LOAD_MULTICASTENS17_IS19_S1B_NSW_INSB_IJNSB_IJS1C_NSC_ILi16EEEEEES1E_S1G_EEENSB_IJS1J_S1K_NSB_IJSY_NSC_ILi8192EEEEEEEEEEEEEvEEEENS_8epilogue10collective6detail29Sm90TmaWarpSpecializedAdapterINS23_15DefaultEpilogueISM_NSB_IJNSB_IJllllEEESE_SY_EEES28_NS22_6thread17LinearCombinationISM_Li1EffLNS29_9ScaleType4KindE0ELNS_15FloatRoundStyleE2ESM_EENS_4gemm15EpilogueDefaultEEEEEvvEEEEvNT_6ParamsE,"a",@progbits
	.sectionflags	@""
	.align	4
.nv.constant0._ZN7cutlass13device_kernelINS_4conv6kernel13ConvUniversalINS1_16ConvProblemShapeILNS1_8OperatorE0ELi3EEENS1_10collective14CollectiveConvINS1_46MainloopSm90TmaGmmaWarpSpecializedImplicitGemmILS5_0ELi9ELi3EN4cute5tupleIJNSA_1CILi2EEENSC_ILi1EEESE_EEENS1_36KernelImplicitTmaWarpSpecializedSm90ELi1EEENSB_IJNSC_ILi64EEENSC_ILi128EEENSB_IJSI_EEEEEENS_6half_tESM_NSA_8TiledMMAINSA_8MMA_AtomIJNSA_4SM904GMMA26MMA_64x128x16_F32F16F16_SSILNSQ_5MajorE0ELSS_0ELNSQ_7ScaleInE1ELST_1EEEEEENSA_6LayoutINSB_IJSE_SE_SE_EEENSB_IJNSC_ILi0EEESY_SY_EEEEENSB_IJNSA_10UnderscoreES11_S11_EEEEENS7_6detail26Sm90ImplicitGemmTileTraitsINSA_20SM90_TMA_LOAD_IM2COLENSA_14ComposedLayoutINSA_7SwizzleILi3ELi4ELi3EEENSA_18smem_ptr_flag_bitsILi16EEENSW_INSB_IJNSB_IJNSC_ILi8EEES1C_EEENSB_IJSI_SE_EEENSB_IJSE_NSC_ILi9EEEEEEEEENSB_IJNSB_IJSI_NSC_ILi512EEEEEENSB_IJSE_SY_EEENSB_IJSY_NSC_ILi4096EEEEEEEEEEEEEvEENS15_INSA_23SM90_TMA_LOAD_MULTICASTENS17_IS19_S1B_NSW_INSB_IJNSB_IJS1C_NSC_ILi16EEEEEES1E_S1G_EEENSB_IJS1J_S1K_NSB_IJSY_NSC_ILi8192EEEEEEEEEEEEEvEEEENS_8epilogue10collective6detail29Sm90TmaWarpSpecializedAdapterINS23_15DefaultEpilogueISM_NSB_IJNSB_IJllllEEESE_SY_EEES28_NS22_6thread17LinearCombinationISM_Li1EffLNS29_9ScaleType4KindE0ELNS_15FloatRoundStyleE2ESM_EENS_4gemm15EpilogueDefaultEEEEEvvEEEEvNT_6ParamsE:
	.zero		1664


//--------------------- SYMBOLS --------------------------

	.type		.nv.reservedSmem.offset0,@object
	.size		.nv.reservedSmem.offset0,0x4
